	.target	sm_90a

	.elftype	@"ET_EXEC"


//--------------------- .note.nv.tkinfo           --------------------------
	.section	.note.nv.tkinfo,"",@"SHT_NOTE"
	.sectionflags	@"SHF_NOTE_NV_TKINFO"
	.tkinfo
        /*0018*/ 	.word	0x00000002
        /*0030*/ 	.string	""
        /*0030*/ 	.string	"ptxas"
        /*0030*/ 	.string	"Cuda compilation tools, release 13.0, V13.0.88"
        /*0030*/ 	.string	"Build cuda_13.0.r13.0/compiler.36424714_0"
        /*0030*/ 	.string	"-arch sm_90a -m 64 "



//--------------------- .note.nv.cuinfo           --------------------------
	.section	.note.nv.cuinfo,"",@"SHT_NOTE"
	.sectionflags	@"SHF_NOTE_NV_CUINFO"
        /*0018*/ 	.short	0x0002
        /*001a*/ 	.short	0x005a
        /*001c*/ 	.short	0x0082
	.zero		2


//--------------------- .nv.info                  --------------------------
	.section	.nv.info,"",@"SHT_CUDA_INFO"
	.align	4


	//----- nvinfo : EIATTR_REGCOUNT
	.align		4
        /*0000*/ 	.byte	0x04, 0x2f
        /*0002*/ 	.short	(.L_12 - .L_11)
	.align		4
.L_11:
        /*0004*/ 	.word	index@(_ZN7cutlass13device_kernelINS_4gemm6kernel13GemmUniversalIN4cute5tupleIJiiiiEEENS1_10collective13CollectiveMmaINS1_37MainloopSm90TmaGmmaWarpSpecializedFP8ILi11ENS5_IJNS4_1CILi2EEENSA_ILi4EEENSA_ILi1EEEEEENS1_32KernelTmaWarpSpecializedPingpongEEENS5_IJNSA_ILi64EEENSA_ILi256EEESH_EEENS_12float_e4m3_tENS5_IJlSD_lEEESK_SL_NS4_8TiledMMAINS4_8MMA_AtomIJNS4_4SM904GMMA31MMA_64x256x32_F32E4M3E4M3_SS_TNILNSP_7ScaleInE1ELSR_1EEEEEENS4_6LayoutINS5_IJSD_SD_SD_EEENS5_IJNSA_ILi0EEESW_SW_EEEEENS5_IJNS4_10UnderscoreESZ_SZ_EEEEENS4_23SM90_TMA_LOAD_MULTICASTENS4_14ComposedLayoutINS4_7SwizzleILi2ELi4ELi3EEENS4_18smem_ptr_flag_bitsILi8EEENSU_INS5_IJNSA_ILi8EEESH_EEENS5_IJSH_SD_EEEEEEEvNS4_8identityES12_S1C_vS1D_EENS_8epilogue10collective6detail29Sm90TmaWarpSpecializedAdapterINS1G_15DefaultEpilogueISK_SL_SL_NS1F_6thread17LinearCombinationISK_Li1EffLNS1K_9ScaleType4KindE0ELNS_15FloatRoundStyleE2ESK_EENS1_15EpilogueDefaultEEEEEvvEEEEvNT_6ParamsE)
        /*0008*/ 	.word	0x000000a8


	//----- nvinfo : EIATTR_FRAME_SIZE
	.align		4
.L_12:
        /*000c*/ 	.byte	0x04, 0x11
        /*000e*/ 	.short	(.L_14 - .L_13)
	.align		4
.L_13:
        /*0010*/ 	.word	index@(_ZN7cutlass13device_kernelINS_4gemm6kernel13GemmUniversalIN4cute5tupleIJiiiiEEENS1_10collective13CollectiveMmaINS1_37MainloopSm90TmaGmmaWarpSpecializedFP8ILi11ENS5_IJNS4_1CILi2EEENSA_ILi4EEENSA_ILi1EEEEEENS1_32KernelTmaWarpSpecializedPingpongEEENS5_IJNSA_ILi64EEENSA_ILi256EEESH_EEENS_12float_e4m3_tENS5_IJlSD_lEEESK_SL_NS4_8TiledMMAINS4_8MMA_AtomIJNS4_4SM904GMMA31MMA_64x256x32_F32E4M3E4M3_SS_TNILNSP_7ScaleInE1ELSR_1EEEEEENS4_6LayoutINS5_IJSD_SD_SD_EEENS5_IJNSA_ILi0EEESW_SW_EEEEENS5_IJNS4_10UnderscoreESZ_SZ_EEEEENS4_23SM90_TMA_LOAD_MULTICASTENS4_14ComposedLayoutINS4_7SwizzleILi2ELi4ELi3EEENS4_18smem_ptr_flag_bitsILi8EEENSU_INS5_IJNSA_ILi8EEESH_EEENS5_IJSH_SD_EEEEEEEvNS4_8identityES12_S1C_vS1D_EENS_8epilogue10collective6detail29Sm90TmaWarpSpecializedAdapterINS1G_15DefaultEpilogueISK_SL_SL_NS1F_6thread17LinearCombinationISK_Li1EffLNS1K_9ScaleType4KindE0ELNS_15FloatRoundStyleE2ESK_EENS1_15EpilogueDefaultEEEEEvvEEEEvNT_6ParamsE)
        /*0014*/ 	.word	0x00000118


	//----- nvinfo : EIATTR_MIN_STACK_SIZE
	.align		4
.L_14:
        /*0018*/ 	.byte	0x04, 0x12
        /*001a*/ 	.short	(.L_16 - .L_15)
	.align		4
.L_15:
        /*001c*/ 	.word	index@(_ZN7cutlass13device_kernelINS_4gemm6kernel13GemmUniversalIN4cute5tupleIJiiiiEEENS1_10collective13CollectiveMmaINS1_37MainloopSm90TmaGmmaWarpSpecializedFP8ILi11ENS5_IJNS4_1CILi2EEENSA_ILi4EEENSA_ILi1EEEEEENS1_32KernelTmaWarpSpecializedPingpongEEENS5_IJNSA_ILi64EEENSA_ILi256EEESH_EEENS_12float_e4m3_tENS5_IJlSD_lEEESK_SL_NS4_8TiledMMAINS4_8MMA_AtomIJNS4_4SM904GMMA31MMA_64x256x32_F32E4M3E4M3_SS_TNILNSP_7ScaleInE1ELSR_1EEEEEENS4_6LayoutINS5_IJSD_SD_SD_EEENS5_IJNSA_ILi0EEESW_SW_EEEEENS5_IJNS4_10UnderscoreESZ_SZ_EEEEENS4_23SM90_TMA_LOAD_MULTICASTENS4_14ComposedLayoutINS4_7SwizzleILi2ELi4ELi3EEENS4_18smem_ptr_flag_bitsILi8EEENSU_INS5_IJNSA_ILi8EEESH_EEENS5_IJSH_SD_EEEEEEEvNS4_8identityES12_S1C_vS1D_EENS_8epilogue10collective6detail29Sm90TmaWarpSpecializedAdapterINS1G_15DefaultEpilogueISK_SL_SL_NS1F_6thread17LinearCombinationISK_Li1EffLNS1K_9ScaleType4KindE0ELNS_15FloatRoundStyleE2ESK_EENS1_15EpilogueDefaultEEEEEvvEEEEvNT_6ParamsE)
        /*0020*/ 	.word	0x00000118
.L_16:


//--------------------- .nv.compat                --------------------------
	.section	.nv.compat,"",@"SHT_CUDA_COMPAT_INFO"
	.align	4
        /*0000*/ 	.byte	0x02, 0x09, 0x01, 0x00, 0x02, 0x02, 0x04, 0x00, 0x02, 0x05, 0x05, 0x00, 0x03, 0x07, 0x01, 0x01
        /*0010*/ 	.byte	0x02, 0x03, 0x01, 0x00, 0x02, 0x06, 0x01, 0x00, 0x04, 0x0b, 0x08, 0x00, 0x00, 0x00, 0x00, 0x00
        /*0020*/ 	.byte	0x00, 0x00, 0x00, 0x00


//--------------------- .nv.info._ZN7cutlass13device_kernelINS_4gemm6kernel13GemmUniversalIN4cute5tupleIJiiiiEEENS1_10collective13CollectiveMmaINS1_37MainloopSm90TmaGmmaWarpSpecializedFP8ILi11ENS5_IJNS4_1CILi2EEENSA_ILi4EEENSA_ILi1EEEEEENS1_32KernelTmaWarpSpecializedPingpongEEENS5_IJNSA_ILi64EEENSA_ILi256EEESH_EEENS_12float_e4m3_tENS5_IJlSD_lEEESK_SL_NS4_8TiledMMAINS4_8MMA_AtomIJNS4_4SM904GMMA31MMA_64x256x32_F32E4M3E4M3_SS_TNILNSP_7ScaleInE1ELSR_1EEEEEENS4_6LayoutINS5_IJSD_SD_SD_EEENS5_IJNSA_ILi0EEESW_SW_EEEEENS5_IJNS4_10UnderscoreESZ_SZ_EEEEENS4_23SM90_TMA_LOAD_MULTICASTENS4_14ComposedLayoutINS4_7SwizzleILi2ELi4ELi3EEENS4_18smem_ptr_flag_bitsILi8EEENSU_INS5_IJNSA_ILi8EEESH_EEENS5_IJSH_SD_EEEEEEEvNS4_8identityES12_S1C_vS1D_EENS_8epilogue10collective6detail29Sm90TmaWarpSpecializedAdapterINS1G_15DefaultEpilogueISK_SL_SL_NS1F_6thread17LinearCombinationISK_Li1EffLNS1K_9ScaleType4KindE0ELNS_15FloatRoundStyleE2ESK_EENS1_15EpilogueDefaultEEEEEvvEEEEvNT_6ParamsE --------------------------
	.section	.nv.info._ZN7cutlass13device_kernelINS_4gemm6kernel13GemmUniversalIN4cute5tupleIJiiiiEEENS1_10collective13CollectiveMmaINS1_37MainloopSm90TmaGmmaWarpSpecializedFP8ILi11ENS5_IJNS4_1CILi2EEENSA_ILi4EEENSA_ILi1EEEEEENS1_32KernelTmaWarpSpecializedPingpongEEENS5_IJNSA_ILi64EEENSA_ILi256EEESH_EEENS_12float_e4m3_tENS5_IJlSD_lEEESK_SL_NS4_8TiledMMAINS4_8MMA_AtomIJNS4_4SM904GMMA31MMA_64x256x32_F32E4M3E4M3_SS_TNILNSP_7ScaleInE1ELSR_1EEEEEENS4_6LayoutINS5_IJSD_SD_SD_EEENS5_IJNSA_ILi0EEESW_SW_EEEEENS5_IJNS4_10UnderscoreESZ_SZ_EEEEENS4_23SM90_TMA_LOAD_MULTICASTENS4_14ComposedLayoutINS4_7SwizzleILi2ELi4ELi3EEENS4_18smem_ptr_flag_bitsILi8EEENSU_INS5_IJNSA_ILi8EEESH_EEENS5_IJSH_SD_EEEEEEEvNS4_8identityES12_S1C_vS1D_EENS_8epilogue10collective6detail29Sm90TmaWarpSpecializedAdapterINS1G_15DefaultEpilogueISK_SL_SL_NS1F_6thread17LinearCombinationISK_Li1EffLNS1K_9ScaleType4KindE0ELNS_15FloatRoundStyleE2ESK_EENS1_15EpilogueDefaultEEEEEvvEEEEvNT_6ParamsE,"",@"SHT_CUDA_INFO"
	.sectionflags	@""
	.align	4


	//----- nvinfo : EIATTR_CUDA_API_VERSION
	.align		4
        /*0000*/ 	.byte	0x04, 0x37
        /*0002*/ 	.short	(.L_18 - .L_17)
.L_17:
        /*0004*/ 	.word	0x00000082


	//----- nvinfo : EIATTR_KPARAM_INFO
	.align		4
.L_18:
        /*0008*/ 	.byte	0x04, 0x17
        /*000a*/ 	.short	(.L_20 - .L_19)
.L_19:
        /*000c*/ 	.word	0x00000000
        /*0010*/ 	.short	0x0000
        /*0012*/ 	.short	0x0070
        /*0014*/ 	.byte	0x00, 0xf0, 0x01, 0x10


	//----- nvinfo : EIATTR_SPARSE_MMA_MASK
	.align		4
.L_20:
        /*0018*/ 	.byte	0x03, 0x50
        /*001a*/ 	.short	0x0000


	//----- nvinfo : EIATTR_MAXREG_COUNT
	.align		4
        /*001c*/ 	.byte	0x03, 0x1b
        /*001e*/ 	.short	0x00a8


	//----- nvinfo : EIATTR_NUM_BARRIERS
	.align		4
        /*0020*/ 	.byte	0x02, 0x4c
        /*0022*/ 	.byte	0x01
	.zero		1


	//----- nvinfo : EIATTR_ANNOTATIONS
	.align		4
        /*0024*/ 	.byte	0x04, 0x55
        /*0026*/ 	.short	(.L_22 - .L_21)


	//   ....[0]....
.L_21:
        /*0028*/ 	.word	0x00000001
        /*002c*/ 	.byte	0x30, 0x08, 0x00, 0x00, 0x01, 0x00, 0x00, 0x00, 0x20, 0x0a, 0x00, 0x00, 0x01, 0x00, 0x00, 0x00
        /* <DEDUP_REMOVED lines=212> */
        /*0d7c*/ 	.byte	0x10, 0x09, 0x01, 0x00


	//----- nvinfo : EIATTR_MERCURY_ISA_VERSION
	.align		4
.L_22:
        /*0d80*/ 	.byte	0x03, 0x5f
        /*0d82*/ 	.short	0x0101


	//----- nvinfo : EIATTR_INT_WARP_WIDE_INSTR_OFFSETS
	.align		4
        /*0d84*/ 	.byte	0x04, 0x31
        /*0d86*/ 	.short	(.L_24 - .L_23)


	//   ....[0]....
.L_23:
        /*0d88*/ 	.word	0x000006b0


	//   ....[1]....
        /*0d8c*/ 	.word	0x00000730


	//   ....[2]....
        /*0d90*/ 	.word	0x00000740


	//   ....[3]....
        /*0d94*/ 	.word	0x00000770


	//   ....[4]....
        /*0d98*/ 	.word	0x000007b0


	//   ....[5]....
        /*0d9c*/ 	.word	0x000007e0


	//   ....[6]....
        /*0da0*/ 	.word	0x000008f0


	//   ....[7]....
        /*0da4*/ 	.word	0x00000910


	//   ....[8]....
        /*0da8*/ 	.word	0x000057b0


	//----- nvinfo : EIATTR_COOP_GROUP_MASK_REGIDS
	.align		4
.L_24:
        /*0dac*/ 	.byte	0x04, 0x29
        /*0dae*/ 	.short	(.L_26 - .L_25)


	//   ....[0]....
.L_25:
        /*0db0*/ 	.word	0xffffffff


	//   ....[1]....
        /*0db4*/ 	.word	0xffffffff


	//   ....[2]....
        /*0db8*/ 	.word	0xffffffff


	//   ....[3]....
        /*0dbc*/ 	.word	0xffffffff


	//   ....[4]....
        /*0dc0*/ 	.word	0xffffffff


	//   ....[5]....
        /*0dc4*/ 	.word	0xffffffff


	//   ....[6]....
        /*0dc8*/ 	.word	0xffffffff


	//----- nvinfo : EIATTR_COOP_GROUP_INSTR_OFFSETS
	.align		4
.L_26:
        /*0dcc*/ 	.byte	0x04, 0x28
        /*0dce*/ 	.short	(.L_28 - .L_27)


	//   ....[0]....
.L_27:
        /*0dd0*/ 	.word	0x00000070


	//   ....[1]....
        /*0dd4*/ 	.word	0x00000090


	//   ....[2]....
        /*0dd8*/ 	.word	0x00000190


	//   ....[3]....
        /*0ddc*/ 	.word	0x000004c0


	//   ....[4]....
        /*0de0*/ 	.word	0x00000500


	//   ....[5]....
        /*0de4*/ 	.word	0x00000600


	//   ....[6]....
        /*0de8*/ 	.word	0x00000ab0


	//----- nvinfo : EIATTR_REG_RECONFIG
	.align		4
.L_28:
        /*0dec*/ 	.byte	0x01, 0x54
	.zero		2


	//----- nvinfo : EIATTR_MBARRIER_INSTR_OFFSETS
	.align		4
        /*0df0*/ 	.byte	0x04, 0x39
        /*0df2*/ 	.short	(.L_30 - .L_29)


	//   ....[0]....
.L_29:
        /*0df4*/ 	.word	0x00000330
        /*0df8*/ 	.word	0x000000ff
        /*0dfc*/ 	.word	0x00000000
        /*0e00*/ 	.short	0x0100
        /*0e02*/ 	.byte	0x07
	.zero		1


	//   ....[1]....
        /*0e04*/ 	.word	0x00000340
        /*0e08*/ 	.word	0x000000ff
        /*0e0c*/ 	.word	0x00000058
        /*0e10*/ 	.short	0x0100
        /*0e12*/ 	.byte	0x07
	.zero		1


	//   ....[2]....
        /*0e14*/ 	.word	0x00000350
        /*0e18*/ 	.word	0x000000ff
        /*0e1c*/ 	.word	0x00000008
        /*0e20*/ 	.short	0x0100
        /*0e22*/ 	.byte	0x07
	.zero		1


	//   ....[3]....
        /*0e24*/ 	.word	0x00000360
        /*0e28*/ 	.word	0x000000ff
        /*0e2c*/ 	.word	0x00000060
        /*0e30*/ 	.short	0x0100
        /*0e32*/ 	.byte	0x07
	.zero		1


	//   ....[4]....
        /*0e34*/ 	.word	0x00000370
        /*0e38*/ 	.word	0x000000ff
        /*0e3c*/ 	.word	0x00000010
        /*0e40*/ 	.short	0x0100
        /*0e42*/ 	.byte	0x07
	.zero		1


	//   ....[5]....
        /*0e44*/ 	.word	0x00000380
        /*0e48*/ 	.word	0x000000ff
        /*0e4c*/ 	.word	0x00000068
        /*0e50*/ 	.short	0x0100
        /*0e52*/ 	.byte	0x07
	.zero		1


	//   ....[6]....
        /*0e54*/ 	.word	0x00000390
        /*0e58*/ 	.word	0x000000ff
        /*0e5c*/ 	.word	0x00000018
        /*0e60*/ 	.short	0x0100
        /*0e62*/ 	.byte	0x07
	.zero		1


	//   ....[7]....
        /*0e64*/ 	.word	0x000003a0
        /*0e68*/ 	.word	0x000000ff
        /*0e6c*/ 	.word	0x00000070
        /*0e70*/ 	.short	0x0100
        /*0e72*/ 	.byte	0x07
	.zero		1


	//   ....[8]....
        /*0e74*/ 	.word	0x000003b0
        /*0e78*/ 	.word	0x000000ff
        /*0e7c*/ 	.word	0x00000020
        /*0e80*/ 	.short	0x0100
        /*0e82*/ 	.byte	0x07
	.zero		1


	//   ....[9]....
        /*0e84*/ 	.word	0x000003c0
        /*0e88*/ 	.word	0x000000ff
        /*0e8c*/ 	.word	0x00000078
        /*0e90*/ 	.short	0x0100
        /*0e92*/ 	.byte	0x07
	.zero		1


	//   ....[10]....
        /*0e94*/ 	.word	0x000003d0
        /*0e98*/ 	.word	0x000000ff
        /*0e9c*/ 	.word	0x00000028
        /*0ea0*/ 	.short	0x0100
        /*0ea2*/ 	.byte	0x07
	.zero		1


	//   ....[11]....
        /*0ea4*/ 	.word	0x000003e0
        /*0ea8*/ 	.word	0x000000ff
        /*0eac*/ 	.word	0x00000080
        /*0eb0*/ 	.short	0x0100
        /*0eb2*/ 	.byte	0x07
	.zero		1


	//   ....[12]....
        /*0eb4*/ 	.word	0x000003f0
        /*0eb8*/ 	.word	0x000000ff
        /*0ebc*/ 	.word	0x00000030
        /*0ec0*/ 	.short	0x0100
        /*0ec2*/ 	.byte	0x07
	.zero		1


	//   ....[13]....
        /*0ec4*/ 	.word	0x00000400
        /*0ec8*/ 	.word	0x000000ff
        /*0ecc*/ 	.word	0x00000088
        /*0ed0*/ 	.short	0x0100
        /*0ed2*/ 	.byte	0x07
	.zero		1


	//   ....[14]....
        /*0ed4*/ 	.word	0x00000410
        /*0ed8*/ 	.word	0x000000ff
        /*0edc*/ 	.word	0x00000038
        /*0ee0*/ 	.short	0x0100
        /*0ee2*/ 	.byte	0x07
	.zero		1


	//   ....[15]....
        /*0ee4*/ 	.word	0x00000420
        /*0ee8*/ 	.word	0x000000ff
        /*0eec*/ 	.word	0x00000090
        /*0ef0*/ 	.short	0x0100
        /*0ef2*/ 	.byte	0x07
	.zero		1


	//   ....[16]....
        /*0ef4*/ 	.word	0x00000430
        /*0ef8*/ 	.word	0x000000ff
        /*0efc*/ 	.word	0x00000040
        /*0f00*/ 	.short	0x0100
        /*0f02*/ 	.byte	0x07
	.zero		1


	//   ....[17]....
        /*0f04*/ 	.word	0x00000440
        /*0f08*/ 	.word	0x000000ff
        /*0f0c*/ 	.word	0x00000098
        /*0f10*/ 	.short	0x0100
        /*0f12*/ 	.byte	0x07
	.zero		1


	//   ....[18]....
        /*0f14*/ 	.word	0x00000450
        /*0f18*/ 	.word	0x000000ff
        /*0f1c*/ 	.word	0x00000048
        /*0f20*/ 	.short	0x0100
        /*0f22*/ 	.byte	0x07
	.zero		1


	//   ....[19]....
        /*0f24*/ 	.word	0x00000460
        /*0f28*/ 	.word	0x000000ff
        /*0f2c*/ 	.word	0x000000a0
        /*0f30*/ 	.short	0x0100
        /*0f32*/ 	.byte	0x07
	.zero		1


	//   ....[20]....
        /*0f34*/ 	.word	0x00000470
        /*0f38*/ 	.word	0x000000ff
        /*0f3c*/ 	.word	0x00000050
        /*0f40*/ 	.short	0x0100
        /*0f42*/ 	.byte	0x07
	.zero		1


	//   ....[21]....
        /*0f44*/ 	.word	0x00000480
        /*0f48*/ 	.word	0x000000ff
        /*0f4c*/ 	.word	0x000000a8
        /*0f50*/ 	.short	0x0100
        /*0f52*/ 	.byte	0x07
	.zero		1


	//   ....[22]....
        /*0f54*/ 	.word	0x00000950
        /*0f58*/ 	.word	0x000000ff
        /*0f5c*/ 	.word	0x000000e0
        /*0f60*/ 	.short	0x0100
        /*0f62*/ 	.byte	0x07
	.zero		1


	//   ....[23]....
        /*0f64*/ 	.word	0x000009f0
        /*0f68*/ 	.word	0x000000ff
        /*0f6c*/ 	.word	0x000000e8
        /*0f70*/ 	.short	0x0100
        /*0f72*/ 	.byte	0x07
	.zero		1


	//   ....[24]....
        /*0f74*/ 	.word	0x00000a30
        /*0f78*/ 	.word	0x000000ff
        /*0f7c*/ 	.word	0x000000c0
        /*0f80*/ 	.short	0x0100
        /*0f82*/ 	.byte	0x0a
	.zero		1


	//   ....[25]....
        /*0f84*/ 	.word	0x00000a40
        /*0f88*/ 	.word	0x000000ff
        /*0f8c*/ 	.word	0x000000c8
        /*0f90*/ 	.short	0x0100
        /*0f92*/ 	.byte	0x0a
	.zero		1


	//   ....[26]....
        /*0f94*/ 	.word	0x00000a50
        /*0f98*/ 	.word	0x000000ff
        /*0f9c*/ 	.word	0x000000d0
        /*0fa0*/ 	.short	0x0100
        /*0fa2*/ 	.byte	0x0a
	.zero		1


	//   ....[27]....
        /*0fa4*/ 	.word	0x00000a60
        /*0fa8*/ 	.word	0x000000ff
        /*0fac*/ 	.word	0x000000d8
        /*0fb0*/ 	.short	0x0100
        /*0fb2*/ 	.byte	0x0a
	.zero		1


	//   ....[28]....
        /*0fb4*/ 	.word	0x00001910
        /*0fb8*/ 	.word	0x000000ff
        /*0fbc*/ 	.word	0xfffffff8
        /*0fc0*/ 	.short	0x010a
        /*0fc2*/ 	.byte	0x11
	.zero		1


	//   ....[29]....
        /*0fc4*/ 	.word	0x000022f0
        /*0fc8*/ 	.word	0x000000ff
        /*0fcc*/ 	.word	0x00000000
        /*0fd0*/ 	.short	0x010a
        /*0fd2*/ 	.byte	0x06
	.zero		1


	//   ....[30]....
        /*0fd4*/ 	.word	0x00002330
        /*0fd8*/ 	.word	0x000000ff
        /*0fdc*/ 	.word	0x00000000
        /*0fe0*/ 	.short	0x010a
        /*0fe2*/ 	.byte	0x06
	.zero		1


	//   ....[31]....
        /*0fe4*/ 	.word	0x00003510
        /*0fe8*/ 	.word	0x000000ff
        /*0fec*/ 	.word	0x00000000
        /*0ff0*/ 	.short	0x010a
        /*0ff2*/ 	.byte	0x09
	.zero		1


	//   ....[32]....
        /*0ff4*/ 	.word	0x00003550
        /*0ff8*/ 	.word	0x000000ff
        /*0ffc*/ 	.word	0x00000000
        /*1000*/ 	.short	0x010a
        /*1002*/ 	.byte	0x09
	.zero		1


	//   ....[33]....
        /*1004*/ 	.word	0x00004610
        /*1008*/ 	.word	0x000000e5
        /*100c*/ 	.word	0x00000000
        /*1010*/ 	.short	0x0101
        /*1012*/ 	.byte	0x3f
	.zero		1


	//   ....[34]....
        /*1014*/ 	.word	0x000056d0
        /*1018*/ 	.word	0x000000e3
        /*101c*/ 	.word	0x00000000
        /*1020*/ 	.short	0x0101
        /*1022*/ 	.byte	0x1d
	.zero		1


	//   ....[35]....
        /*1024*/ 	.word	0x00005860
        /*1028*/ 	.word	0x00000018
        /*102c*/ 	.word	0x00000000
        /*1030*/ 	.short	0x0101
        /*1032*/ 	.byte	0x3f
	.zero		1


	//   ....[36]....
        /*1034*/ 	.word	0x00005920
        /*1038*/ 	.word	0x000000ff
        /*103c*/ 	.word	0x00000008
        /*1040*/ 	.short	0x010a
        /*1042*/ 	.byte	0x11
	.zero		1


	//   ....[37]....
        /*1044*/ 	.word	0x0000eb10
        /*1048*/ 	.word	0x00000003
        /*104c*/ 	.word	0x00000000
        /*1050*/ 	.short	0x0101
        /*1052*/ 	.byte	0x1d
	.zero		1


	//   ....[38]....
        /*1054*/ 	.word	0x0000f630
        /*1058*/ 	.word	0x0000000b
        /*105c*/ 	.word	0x00000058
        /*1060*/ 	.short	0x010a
        /*1062*/ 	.byte	0x3f
	.zero		1


	//   ....[39]....
        /*1064*/ 	.word	0x0000fa20
        /*1068*/ 	.word	0x00000004
        /*106c*/ 	.word	0x000000e8
        /*1070*/ 	.short	0x0101
        /*1072*/ 	.byte	0x3f
	.zero		1


	//   ....[40]....
        /*1074*/ 	.word	0x00010210
        /*1078*/ 	.word	0x00000007
        /*107c*/ 	.word	0x00000000
        /*1080*/ 	.short	0x010a
        /*1082*/ 	.byte	0x3f
	.zero		1


	//   ....[41]....
        /*1084*/ 	.word	0x00010290
        /*1088*/ 	.word	0x00000009
        /*108c*/ 	.word	0x00000000
        /*1090*/ 	.short	0x010a
        /*1092*/ 	.byte	0x3f
	.zero		1


	//   ....[42]....
        /*1094*/ 	.word	0x00010320
        /*1098*/ 	.word	0x00000006
        /*109c*/ 	.word	0x00000000
        /*10a0*/ 	.short	0x010a
        /*10a2*/ 	.byte	0x3f
	.zero		1


	//   ....[43]....
        /*10a4*/ 	.word	0x000103b0
        /*10a8*/ 	.word	0x00000009
        /*10ac*/ 	.word	0x00000000
        /*10b0*/ 	.short	0x010a
        /*10b2*/ 	.byte	0x3f
	.zero		1


	//   ....[44]....
        /*10b4*/ 	.word	0x00010440
        /*10b8*/ 	.word	0x00000006
        /*10bc*/ 	.word	0x00000000
        /*10c0*/ 	.short	0x010a
        /*10c2*/ 	.byte	0x3f
	.zero		1


	//   ....[45]....
        /*10c4*/ 	.word	0x000104d0
        /*10c8*/ 	.word	0x00000009
        /*10cc*/ 	.word	0x00000000
        /*10d0*/ 	.short	0x010a
        /*10d2*/ 	.byte	0x3f
	.zero		1


	//   ....[46]....
        /*10d4*/ 	.word	0x00010560
        /*10d8*/ 	.word	0x00000006
        /*10dc*/ 	.word	0x00000000
        /*10e0*/ 	.short	0x010a
        /*10e2*/ 	.byte	0x3f
	.zero		1


	//   ....[47]....
        /*10e4*/ 	.word	0x000105f0
        /*10e8*/ 	.word	0x00000009
        /*10ec*/ 	.word	0x00000000
        /*10f0*/ 	.short	0x010a
        /*10f2*/ 	.byte	0x3f
	.zero		1


	//   ....[48]....
        /*10f4*/ 	.word	0x00010680
        /*10f8*/ 	.word	0x00000006
        /*10fc*/ 	.word	0x00000000
        /*1100*/ 	.short	0x010a
        /*1102*/ 	.byte	0x3f
	.zero		1


	//   ....[49]....
        /*1104*/ 	.word	0x00010710
        /*1108*/ 	.word	0x00000009
        /*110c*/ 	.word	0x00000000
        /*1110*/ 	.short	0x010a
        /*1112*/ 	.byte	0x3f
	.zero		1


	//   ....[50]....
        /*1114*/ 	.word	0x000107a0
        /*1118*/ 	.word	0x00000003
        /*111c*/ 	.word	0x00000000
        /*1120*/ 	.short	0x010a
        /*1122*/ 	.byte	0x3f
	.zero		1


	//   ....[51]....
        /*1124*/ 	.word	0x00010810
        /*1128*/ 	.word	0x00000003
        /*112c*/ 	.word	0xfffffff8
        /*1130*/ 	.short	0x010a
        /*1132*/ 	.byte	0x3f
	.zero		1


	//   ....[52]....
        /*1134*/ 	.word	0x00010870
        /*1138*/ 	.word	0x00000003
        /*113c*/ 	.word	0x00000000
        /*1140*/ 	.short	0x010a
        /*1142*/ 	.byte	0x3f
	.zero		1


	//   ....[53]....
        /*1144*/ 	.word	0x000108e0
        /*1148*/ 	.word	0x00000000
        /*114c*/ 	.word	0x00000000
        /*1150*/ 	.short	0x010a
        /*1152*/ 	.byte	0x3f
	.zero		1


	//   ....[54]....
        /*1154*/ 	.word	0x00010950
        /*1158*/ 	.word	0x00000019
        /*115c*/ 	.word	0x00000008
        /*1160*/ 	.short	0x010a
        /*1162*/ 	.byte	0x3f
	.zero		1


	//   ....[55]....
        /*1164*/ 	.word	0x00010a20
        /*1168*/ 	.word	0x0000000b
        /*116c*/ 	.word	0x00000058
        /*1170*/ 	.short	0x010a
        /*1172*/ 	.byte	0x3f
	.zero		1


	//   ....[56]....
        /*1174*/ 	.word	0x00010b00
        /*1178*/ 	.word	0x00000007
        /*117c*/ 	.word	0x00000000
        /*1180*/ 	.short	0x010a
        /*1182*/ 	.byte	0x3f
	.zero		1


	//   ....[57]....
        /*1184*/ 	.word	0x00010b50
        /*1188*/ 	.word	0x00000009
        /*118c*/ 	.word	0x00000000
        /*1190*/ 	.short	0x010a
        /*1192*/ 	.byte	0x3f
	.zero		1


	//   ....[58]....
        /*1194*/ 	.word	0x00010ba0
        /*1198*/ 	.word	0x00000006
        /*119c*/ 	.word	0x00000000
        /*11a0*/ 	.short	0x010a
        /*11a2*/ 	.byte	0x3f
	.zero		1


	//   ....[59]....
        /*11a4*/ 	.word	0x00010bf0
        /*11a8*/ 	.word	0x00000009
        /*11ac*/ 	.word	0x00000000
        /*11b0*/ 	.short	0x010a
        /*11b2*/ 	.byte	0x3f
	.zero		1


	//   ....[60]....
        /*11b4*/ 	.word	0x00010c40
        /*11b8*/ 	.word	0x00000006
        /*11bc*/ 	.word	0x00000000
        /*11c0*/ 	.short	0x010a
        /*11c2*/ 	.byte	0x3f
	.zero		1


	//   ....[61]....
        /*11c4*/ 	.word	0x00010c90
        /*11c8*/ 	.word	0x00000009
        /*11cc*/ 	.word	0x00000000
        /*11d0*/ 	.short	0x010a
        /*11d2*/ 	.byte	0x3f
	.zero		1


	//   ....[62]....
        /*11d4*/ 	.word	0x00010ce0
        /*11d8*/ 	.word	0x00000006
        /*11dc*/ 	.word	0x00000000
        /*11e0*/ 	.short	0x010a
        /*11e2*/ 	.byte	0x3f
	.zero		1


	//   ....[63]....
        /*11e4*/ 	.word	0x00010d30
        /*11e8*/ 	.word	0x00000009
        /*11ec*/ 	.word	0x00000000
        /*11f0*/ 	.short	0x010a
        /*11f2*/ 	.byte	0x3f
	.zero		1


	//   ....[64]....
        /*11f4*/ 	.word	0x00010d80
        /*11f8*/ 	.word	0x00000006
        /*11fc*/ 	.word	0x00000000
        /*1200*/ 	.short	0x010a
        /*1202*/ 	.byte	0x3f
	.zero		1


	//   ....[65]....
        /*1204*/ 	.word	0x00010dd0
        /*1208*/ 	.word	0x00000009
        /*120c*/ 	.word	0x00000000
        /*1210*/ 	.short	0x010a
        /*1212*/ 	.byte	0x3f
	.zero		1


	//----- nvinfo : EIATTR_NUM_MBARRIERS
	.align		4
.L_30:
        /*1214*/ 	.byte	0x03, 0x38
        /*1216*/ 	.short	0x001c


	//----- nvinfo : EIATTR_EXIT_INSTR_OFFSETS
	.align		4
        /*1218*/ 	.byte	0x04, 0x1c
        /*121a*/ 	.short	(.L_32 - .L_31)


	//   ....[0]....
.L_31:
        /*121c*/ 	.word	0x00001650


	//   ....[1]....
        /*1220*/ 	.word	0x000016b0


	//   ....[2]....
        /*1224*/ 	.word	0x0000f220


	//   ....[3]....
        /*1228*/ 	.word	0x0000f250


	//   ....[4]....
        /*122c*/ 	.word	0x000107f0


	//----- nvinfo : EIATTR_MAX_THREADS
	.align		4
.L_32:
        /*1230*/ 	.byte	0x04, 0x05
        /*1232*/ 	.short	(.L_34 - .L_33)
.L_33:
        /*1234*/ 	.word	0x00000180
        /*1238*/ 	.word	0x00000001
        /*123c*/ 	.word	0x00000001


	//----- nvinfo : EIATTR_CRS_STACK_SIZE
	.align		4
.L_34:
        /*1240*/ 	.byte	0x04, 0x1e
        /*1242*/ 	.short	(.L_36 - .L_35)
.L_35:
        /*1244*/ 	.word	0x00000000


	//----- nvinfo : EIATTR_CBANK_PARAM_SIZE
	.align		4
.L_36:
        /*1248*/ 	.byte	0x03, 0x19
        /*124a*/ 	.short	0x0470


	//----- nvinfo : EIATTR_PARAM_CBANK
	.align		4
        /*124c*/ 	.byte	0x04, 0x0a
        /*124e*/ 	.short	(.L_38 - .L_37)
	.align		4
.L_37:
        /*1250*/ 	.word	index@(.nv.constant0._ZN7cutlass13device_kernelINS_4gemm6kernel13GemmUniversalIN4cute5tupleIJiiiiEEENS1_10collective13CollectiveMmaINS1_37MainloopSm90TmaGmmaWarpSpecializedFP8ILi11ENS5_IJNS4_1CILi2EEENSA_ILi4EEENSA_ILi1EEEEEENS1_32KernelTmaWarpSpecializedPingpongEEENS5_IJNSA_ILi64EEENSA_ILi256EEESH_EEENS_12float_e4m3_tENS5_IJlSD_lEEESK_SL_NS4_8TiledMMAINS4_8MMA_AtomIJNS4_4SM904GMMA31MMA_64x256x32_F32E4M3E4M3_SS_TNILNSP_7ScaleInE1ELSR_1EEEEEENS4_6LayoutINS5_IJSD_SD_SD_EEENS5_IJNSA_ILi0EEESW_SW_EEEEENS5_IJNS4_10UnderscoreESZ_SZ_EEEEENS4_23SM90_TMA_LOAD_MULTICASTENS4_14ComposedLayoutINS4_7SwizzleILi2ELi4ELi3EEENS4_18smem_ptr_flag_bitsILi8EEENSU_INS5_IJNSA_ILi8EEESH_EEENS5_IJSH_SD_EEEEEEEvNS4_8identityES12_S1C_vS1D_EENS_8epilogue10collective6detail29Sm90TmaWarpSpecializedAdapterINS1G_15DefaultEpilogueISK_SL_SL_NS1F_6thread17LinearCombinationISK_Li1EffLNS1K_9ScaleType4KindE0ELNS_15FloatRoundStyleE2ESK_EENS1_15EpilogueDefaultEEEEEvvEEEEvNT_6ParamsE)
        /*1254*/ 	.short	0x0210
        /*1256*/ 	.short	0x0470


	//----- nvinfo : EIATTR_SW_WAR
	.align		4
.L_38:
        /*1258*/ 	.byte	0x04, 0x36
        /*125a*/ 	.short	(.L_40 - .L_39)
.L_39:
        /*125c*/ 	.word	0x00000008
.L_40:


//--------------------- .nv.callgraph             --------------------------
	.section	.nv.callgraph,"",@"SHT_CUDA_CALLGRAPH"
	.align	4
	.sectionentsize	8
	.align		4
        /*0000*/ 	.word	0x00000000
	.align		4
        /*0004*/ 	.word	0xffffffff
	.align		4
        /*0008*/ 	.word	0x00000000
	.align		4
        /*000c*/ 	.word	0xfffffffe
	.align		4
        /*0010*/ 	.word	0x00000000
	.align		4
        /*0014*/ 	.word	0xfffffffd
	.align		4
        /*0018*/ 	.word	0x00000000
	.align		4
        /*001c*/ 	.word	0xfffffffc


//--------------------- .nv.constant4             --------------------------
	.section	.nv.constant4,"a",@progbits
	.align	8
	.align		8
.nv.constant4:
        /*0000*/ 	.dword	_ZN40_INTERNAL_786f7877_4_k_cu_81cf51fd_216314cuda3std3__45__cpo5beginE
	.align		8
        /*0008*/ 	.dword	_ZN40_INTERNAL_786f7877_4_k_cu_81cf51fd_216314cuda3std3__45__cpo3endE
	.align		8
        /*0010*/ 	.dword	_ZN40_INTERNAL_786f7877_4_k_cu_81cf51fd_216314cuda3std3__45__cpo6cbeginE
	.align		8
        /*0018*/ 	.dword	_ZN40_INTERNAL_786f7877_4_k_cu_81cf51fd_216314cuda3std3__45__cpo4cendE
	.align		8
        /*0020*/ 	.dword	_ZN40_INTERNAL_786f7877_4_k_cu_81cf51fd_216314cuda3std3__442_GLOBAL__N__786f7877_4_k_cu_81cf51fd_216316ignoreE
	.align		8
        /*0028*/ 	.dword	_ZN40_INTERNAL_786f7877_4_k_cu_81cf51fd_216314cuda3std3__419piecewise_constructE
	.align		8
        /*0030*/ 	.dword	_ZN40_INTERNAL_786f7877_4_k_cu_81cf51fd_216314cuda3std3__48in_placeE
	.align		8
        /*0038*/ 	.dword	_ZN40_INTERNAL_786f7877_4_k_cu_81cf51fd_216314cuda3std6ranges3__45__cpo4swapE
	.align		8
        /*0040*/ 	.dword	_ZN40_INTERNAL_786f7877_4_k_cu_81cf51fd_216314cuda3std6ranges3__45__cpo9iter_moveE
	.align		8
        /*0048*/ 	.dword	_ZN40_INTERNAL_786f7877_4_k_cu_81cf51fd_216314cute7productE
	.align		8
        /*0050*/ 	.dword	_ZN40_INTERNAL_786f7877_4_k_cu_81cf51fd_216314cute1_E


//--------------------- .text._ZN7cutlass13device_kernelINS_4gemm6kernel13GemmUniversalIN4cute5tupleIJiiiiEEENS1_10collective13CollectiveMmaINS1_37MainloopSm90TmaGmmaWarpSpecializedFP8ILi11ENS5_IJNS4_1CILi2EEENSA_ILi4EEENSA_ILi1EEEEEENS1_32KernelTmaWarpSpecializedPingpongEEENS5_IJNSA_ILi64EEENSA_ILi256EEESH_EEENS_12float_e4m3_tENS5_IJlSD_lEEESK_SL_NS4_8TiledMMAINS4_8MMA_AtomIJNS4_4SM904GMMA31MMA_64x256x32_F32E4M3E4M3_SS_TNILNSP_7ScaleInE1ELSR_1EEEEEENS4_6LayoutINS5_IJSD_SD_SD_EEENS5_IJNSA_ILi0EEESW_SW_EEEEENS5_IJNS4_10UnderscoreESZ_SZ_EEEEENS4_23SM90_TMA_LOAD_MULTICASTENS4_14ComposedLayoutINS4_7SwizzleILi2ELi4ELi3EEENS4_18smem_ptr_flag_bitsILi8EEENSU_INS5_IJNSA_ILi8EEESH_EEENS5_IJSH_SD_EEEEEEEvNS4_8identityES12_S1C_vS1D_EENS_8epilogue10collective6detail29Sm90TmaWarpSpecializedAdapterINS1G_15DefaultEpilogueISK_SL_SL_NS1F_6thread17LinearCombinationISK_Li1EffLNS1K_9ScaleType4KindE0ELNS_15FloatRoundStyleE2ESK_EENS1_15EpilogueDefaultEEEEEvvEEEEvNT_6ParamsE --------------------------
	.section	.text._ZN7cutlass13device_kernelINS_4gemm6kernel13GemmUniversalIN4cute5tupleIJiiiiEEENS1_10collective13CollectiveMmaINS1_37MainloopSm90TmaGmmaWarpSpecializedFP8ILi11ENS5_IJNS4_1CILi2EEENSA_ILi4EEENSA_ILi1EEEEEENS1_32KernelTmaWarpSpecializedPingpongEEENS5_IJNSA_ILi64EEENSA_ILi256EEESH_EEENS_12float_e4m3_tENS5_IJlSD_lEEESK_SL_NS4_8TiledMMAINS4_8MMA_AtomIJNS4_4SM904GMMA31MMA_64x256x32_F32E4M3E4M3_SS_TNILNSP_7ScaleInE1ELSR_1EEEEEENS4_6LayoutINS5_IJSD_SD_SD_EEENS5_IJNSA_ILi0EEESW_SW_EEEEENS5_IJNS4_10UnderscoreESZ_SZ_EEEEENS4_23SM90_TMA_LOAD_MULTICASTENS4_14ComposedLayoutINS4_7SwizzleILi2ELi4ELi3EEENS4_18smem_ptr_flag_bitsILi8EEENSU_INS5_IJNSA_ILi8EEESH_EEENS5_IJSH_SD_EEEEEEEvNS4_8identityES12_S1C_vS1D_EENS_8epilogue10collective6detail29Sm90TmaWarpSpecializedAdapterINS1G_15DefaultEpilogueISK_SL_SL_NS1F_6thread17LinearCombinationISK_Li1EffLNS1K_9ScaleType4KindE0ELNS_15FloatRoundStyleE2ESK_EENS1_15EpilogueDefaultEEEEEvvEEEEvNT_6ParamsE,"ax",@progbits
	.align	128
.text._ZN7cutlass13device_kernelINS_4gemm6kernel13GemmUniversalIN4cute5tupleIJiiiiEEENS1_10collective13CollectiveMmaINS1_37MainloopSm90TmaGmmaWarpSpecializedFP8ILi11ENS5_IJNS4_1CILi2EEENSA_ILi4EEENSA_ILi1EEEEEENS1_32KernelTmaWarpSpecializedPingpongEEENS5_IJNSA_ILi64EEENSA_ILi256EEESH_EEENS_12float_e4m3_tENS5_IJlSD_lEEESK_SL_NS4_8TiledMMAINS4_8MMA_AtomIJNS4_4SM904GMMA31MMA_64x256x32_F32E4M3E4M3_SS_TNILNSP_7ScaleInE1ELSR_1EEEEEENS4_6LayoutINS5_IJSD_SD_SD_EEENS5_IJNSA_ILi0EEESW_SW_EEEEENS5_IJNS4_10UnderscoreESZ_SZ_EEEEENS4_23SM90_TMA_LOAD_MULTICASTENS4_14ComposedLayoutINS4_7SwizzleILi2ELi4ELi3EEENS4_18smem_ptr_flag_bitsILi8EEENSU_INS5_IJNSA_ILi8EEESH_EEENS5_IJSH_SD_EEEEEEEvNS4_8identityES12_S1C_vS1D_EENS_8epilogue10collective6detail29Sm90TmaWarpSpecializedAdapterINS1G_15DefaultEpilogueISK_SL_SL_NS1F_6thread17LinearCombinationISK_Li1EffLNS1K_9ScaleType4KindE0ELNS_15FloatRoundStyleE2ESK_EENS1_15EpilogueDefaultEEEEEvvEEEEvNT_6ParamsE:
        .type           _ZN7cutlass13device_kernelINS_4gemm6kernel13GemmUniversalIN4cute5tupleIJiiiiEEENS1_10collective13CollectiveMmaINS1_37MainloopSm90TmaGmmaWarpSpecializedFP8ILi11ENS5_IJNS4_1CILi2EEENSA_ILi4EEENSA_ILi1EEEEEENS1_32KernelTmaWarpSpecializedPingpongEEENS5_IJNSA_ILi64EEENSA_ILi256EEESH_EEENS_12float_e4m3_tENS5_IJlSD_lEEESK_SL_NS4_8TiledMMAINS4_8MMA_AtomIJNS4_4SM904GMMA31MMA_64x256x32_F32E4M3E4M3_SS_TNILNSP_7ScaleInE1ELSR_1EEEEEENS4_6LayoutINS5_IJSD_SD_SD_EEENS5_IJNSA_ILi0EEESW_SW_EEEEENS5_IJNS4_10UnderscoreESZ_SZ_EEEEENS4_23SM90_TMA_LOAD_MULTICASTENS4_14ComposedLayoutINS4_7SwizzleILi2ELi4ELi3EEENS4_18smem_ptr_flag_bitsILi8EEENSU_INS5_IJNSA_ILi8EEESH_EEENS5_IJSH_SD_EEEEEEEvNS4_8identityES12_S1C_vS1D_EENS_8epilogue10collective6detail29Sm90TmaWarpSpecializedAdapterINS1G_15DefaultEpilogueISK_SL_SL_NS1F_6thread17LinearCombinationISK_Li1EffLNS1K_9ScaleType4KindE0ELNS_15FloatRoundStyleE2ESK_EENS1_15EpilogueDefaultEEEEEvvEEEEvNT_6ParamsE,@function
        .size           _ZN7cutlass13device_kernelINS_4gemm6kernel13GemmUniversalIN4cute5tupleIJiiiiEEENS1_10collective13CollectiveMmaINS1_37MainloopSm90TmaGmmaWarpSpecializedFP8ILi11ENS5_IJNS4_1CILi2EEENSA_ILi4EEENSA_ILi1EEEEEENS1_32KernelTmaWarpSpecializedPingpongEEENS5_IJNSA_ILi64EEENSA_ILi256EEESH_EEENS_12float_e4m3_tENS5_IJlSD_lEEESK_SL_NS4_8TiledMMAINS4_8MMA_AtomIJNS4_4SM904GMMA31MMA_64x256x32_F32E4M3E4M3_SS_TNILNSP_7ScaleInE1ELSR_1EEEEEENS4_6LayoutINS5_IJSD_SD_SD_EEENS5_IJNSA_ILi0EEESW_SW_EEEEENS5_IJNS4_10UnderscoreESZ_SZ_EEEEENS4_23SM90_TMA_LOAD_MULTICASTENS4_14ComposedLayoutINS4_7SwizzleILi2ELi4ELi3EEENS4_18smem_ptr_flag_bitsILi8EEENSU_INS5_IJNSA_ILi8EEESH_EEENS5_IJSH_SD_EEEEEEEvNS4_8identityES12_S1C_vS1D_EENS_8epilogue10collective6detail29Sm90TmaWarpSpecializedAdapterINS1G_15DefaultEpilogueISK_SL_SL_NS1F_6thread17LinearCombinationISK_Li1EffLNS1K_9ScaleType4KindE0ELNS_15FloatRoundStyleE2ESK_EENS1_15EpilogueDefaultEEEEEvvEEEEvNT_6ParamsE,(.L_x_351 - _ZN7cutlass13device_kernelINS_4gemm6kernel13GemmUniversalIN4cute5tupleIJiiiiEEENS1_10collective13CollectiveMmaINS1_37MainloopSm90TmaGmmaWarpSpecializedFP8ILi11ENS5_IJNS4_1CILi2EEENSA_ILi4EEENSA_ILi1EEEEEENS1_32KernelTmaWarpSpecializedPingpongEEENS5_IJNSA_ILi64EEENSA_ILi256EEESH_EEENS_12float_e4m3_tENS5_IJlSD_lEEESK_SL_NS4_8TiledMMAINS4_8MMA_AtomIJNS4_4SM904GMMA31MMA_64x256x32_F32E4M3E4M3_SS_TNILNSP_7ScaleInE1ELSR_1EEEEEENS4_6LayoutINS5_IJSD_SD_SD_EEENS5_IJNSA_ILi0EEESW_SW_EEEEENS5_IJNS4_10UnderscoreESZ_SZ_EEEEENS4_23SM90_TMA_LOAD_MULTICASTENS4_14ComposedLayoutINS4_7SwizzleILi2ELi4ELi3EEENS4_18smem_ptr_flag_bitsILi8EEENSU_INS5_IJNSA_ILi8EEESH_EEENS5_IJSH_SD_EEEEEEEvNS4_8identityES12_S1C_vS1D_EENS_8epilogue10collective6detail29Sm90TmaWarpSpecializedAdapterINS1G_15DefaultEpilogueISK_SL_SL_NS1F_6thread17LinearCombinationISK_Li1EffLNS1K_9ScaleType4KindE0ELNS_15FloatRoundStyleE2ESK_EENS1_15EpilogueDefaultEEEEEvvEEEEvNT_6ParamsE)
        .other          _ZN7cutlass13device_kernelINS_4gemm6kernel13GemmUniversalIN4cute5tupleIJiiiiEEENS1_10collective13CollectiveMmaINS1_37MainloopSm90TmaGmmaWarpSpecializedFP8ILi11ENS5_IJNS4_1CILi2EEENSA_ILi4EEENSA_ILi1EEEEEENS1_32KernelTmaWarpSpecializedPingpongEEENS5_IJNSA_ILi64EEENSA_ILi256EEESH_EEENS_12float_e4m3_tENS5_IJlSD_lEEESK_SL_NS4_8TiledMMAINS4_8MMA_AtomIJNS4_4SM904GMMA31MMA_64x256x32_F32E4M3E4M3_SS_TNILNSP_7ScaleInE1ELSR_1EEEEEENS4_6LayoutINS5_IJSD_SD_SD_EEENS5_IJNSA_ILi0EEESW_SW_EEEEENS5_IJNS4_10UnderscoreESZ_SZ_EEEEENS4_23SM90_TMA_LOAD_MULTICASTENS4_14ComposedLayoutINS4_7SwizzleILi2ELi4ELi3EEENS4_18smem_ptr_flag_bitsILi8EEENSU_INS5_IJNSA_ILi8EEESH_EEENS5_IJSH_SD_EEEEEEEvNS4_8identityES12_S1C_vS1D_EENS_8epilogue10collective6detail29Sm90TmaWarpSpecializedAdapterINS1G_15DefaultEpilogueISK_SL_SL_NS1F_6thread17LinearCombinationISK_Li1EffLNS1K_9ScaleType4KindE0ELNS_15FloatRoundStyleE2ESK_EENS1_15EpilogueDefaultEEEEEvvEEEEvNT_6ParamsE,@"STO_CUDA_ENTRY STV_DEFAULT"
_ZN7cutlass13device_kernelINS_4gemm6kernel13GemmUniversalIN4cute5tupleIJiiiiEEENS1_10collective13CollectiveMmaINS1_37MainloopSm90TmaGmmaWarpSpecializedFP8ILi11ENS5_IJNS4_1CILi2EEENSA_ILi4EEENSA_ILi1EEEEEENS1_32KernelTmaWarpSpecializedPingpongEEENS5_IJNSA_ILi64EEENSA_ILi256EEESH_EEENS_12float_e4m3_tENS5_IJlSD_lEEESK_SL_NS4_8TiledMMAINS4_8MMA_AtomIJNS4_4SM904GMMA31MMA_64x256x32_F32E4M3E4M3_SS_TNILNSP_7ScaleInE1ELSR_1EEEEEENS4_6LayoutINS5_IJSD_SD_SD_EEENS5_IJNSA_ILi0EEESW_SW_EEEEENS5_IJNS4_10UnderscoreESZ_SZ_EEEEENS4_23SM90_TMA_LOAD_MULTICASTENS4_14ComposedLayoutINS4_7SwizzleILi2ELi4ELi3EEENS4_18smem_ptr_flag_bitsILi8EEENSU_INS5_IJNSA_ILi8EEESH_EEENS5_IJSH_SD_EEEEEEEvNS4_8identityES12_S1C_vS1D_EENS_8epilogue10collective6detail29Sm90TmaWarpSpecializedAdapterINS1G_15DefaultEpilogueISK_SL_SL_NS1F_6thread17LinearCombinationISK_Li1EffLNS1K_9ScaleType4KindE0ELNS_15FloatRoundStyleE2ESK_EENS1_15EpilogueDefaultEEEEEvvEEEEvNT_6ParamsE:
[----:B------:R-:W0:Y:S02]  /*0000*/  LDC R1, c[0x0][0x28] ;  /* 0x00000a00ff017b82 */ /* 0x000e240000000800 */
[----:B0-----:R-:W-:Y:S01]  /*0010*/  VIADD R1, R1, 0xfffffee8 ;  /* 0xfffffee801017836 */ /* 0x001fe20000000000 */
[----:B------:R-:W0:Y:S01]  /*0020*/  S2R R2, SR_TID.X ;  /* 0x0000000000027919 */ /* 0x000e220000002100 */
[----:B------:R-:W-:Y:S01]  /*0030*/  ELECT P0, URZ, PT ;  /* 0x00000000003f782f */ /* 0x000fe20003800000 */
[----:B------:R-:W-:Y:S01]  /*0040*/  BSSY B0, `(.L_x_0) ;  /* 0x0000014000007945 */ /* 0x000fe20003800000 */
[--C-:B0-----:R-:W-:Y:S02]  /*0050*/  SHF.R.U32.HI R0, RZ, 0x5, R2.reuse ;  /* 0x00000005ff007819 */ /* 0x101fe40000011602 */
[----:B------:R-:W-:-:S03]  /*0060*/  SHF.R.U32.HI R5, RZ, 0x7, R2 ;  /* 0x00000007ff057819 */ /* 0x000fc60000011602 */
[----:B------:R-:W0:Y:S02]  /*0070*/  SHFL.IDX PT, R3, R0, RZ, 0x1f ;  /* 0x00001fff00037589 */ /* 0x000e2400000e0000 */
[----:B0-----:R-:W-:Y:S02]  /*0080*/  R2UR UR6, R3 ;  /* 0x00000000030672ca */ /* 0x001fe400000e0000 */
[----:B------:R0:W1:Y:S11]  /*0090*/  SHFL.IDX PT, R3, R5, RZ, 0x1f ;  /* 0x00001fff05037589 */ /* 0x00007600000e0000 */
[----:B------:R-:W-:-:S02]  /*00a0*/  USHF.R.S32.HI UR4, URZ, 0x1f, UR6 ;  /* 0x0000001f3f047899 */ /* 0x000fc40008011406 */
[----:B------:R-:W-:Y:S02]  /*00b0*/  ISETP.NE.OR P0, PT, RZ, UR6, !P0 ;  /* 0x00000006ff007c0c */ /* 0x000fe4000c705670 */
[----:B------:R-:W-:-:S04]  /*00c0*/  ULEA.HI UR4, UR4, UR6, URZ, 0x2 ;  /* 0x0000000604047291 */ /* 0x000fc8000f8f103f */
[----:B------:R-:W-:-:S04]  /*00d0*/  ULOP3.LUT UR4, UR4, 0xfffffffc, URZ, 0xc0, !UPT ;  /* 0xfffffffc04047892 */ /* 0x000fc8000f8ec03f */
[----:B------:R-:W-:-:S03]  /*00e0*/  UIADD3 UR6, UR6, -UR4, URZ ;  /* 0x8000000406067290 */ /* 0x000fc6000fffe03f */
[----:B01----:R-:W-:Y:S09]  /*00f0*/  @P0 BRA `(.L_x_1) ;  /* 0x0000000000200947 */ /* 0x003ff20003800000 */
[----:B------:R-:W-:Y:S02]  /*0100*/  ULDC.64 UR4, c[0x0][0x198] ;  /* 0x0000660000047ab9 */ /* 0x000fe40000000a00 */
[----:B------:R-:W-:Y:S02]  /*0110*/  UIADD3 UR8, UP0, UR4, 0xf0, URZ ;  /* 0x000000f004087890 */ /* 0x000fe4000ff1e03f */
[----:B------:R-:W-:Y:S02]  /*0120*/  UIADD3 UR4, UP1, UR4, 0x1f0, URZ ;  /* 0x000001f004047890 */ /* 0x000fe4000ff3e03f */
[----:B------:R-:W-:Y:S02]  /*0130*/  UIADD3.X UR9, URZ, UR5, URZ, UP0, !UPT ;  /* 0x000000053f097290 */ /* 0x000fe400087fe43f */
[----:B------:R-:W-:-:S07]  /*0140*/  UIADD3.X UR5, URZ, UR5, URZ, UP1, !UPT ;  /* 0x000000053f057290 */ /* 0x000fce0008ffe43f */
[----:B------:R0:W-:Y:S02]  /*0150*/  UTMACCTL.PF [UR8] ;  /* 0x00000000080079b9 */ /* 0x0001e40008040000 */
[----:B------:R0:W-:Y:S02]  /*0160*/  UTMACCTL.PF [UR4] ;  /* 0x00000000040079b9 */ /* 0x0001e40008040000 */
[----:B0-----:R-:W-:Y:S01]  /*0170*/  NOP ;  /* 0x0000000000007918 */ /* 0x001fe20000000000 */
.L_x_1:
[----:B------:R-:W-:Y:S05]  /*0180*/  BSYNC B0 ;  /* 0x0000000000007941 */ /* 0x000fea0003800000 */
.L_x_0:
[----:B------:R-:W0:Y:S01]  /*0190*/  SHFL.IDX PT, R6, R0, RZ, 0x1f ;  /* 0x00001fff00067589 */ /* 0x000e2200000e0000 */
[----:B------:R-:W-:Y:S01]  /*01a0*/  R2UR UR14, R3 ;  /* 0x00000000030e72ca */ /* 0x000fe200000e0000 */
[----:B------:R-:W-:-:S04]  /*01b0*/  UISETP.NE.AND UP0, UPT, UR6, 0x3, UPT ;  /* 0x000000030600788c */ /* 0x000fc8000bf05270 */
[----:B------:R-:W-:-:S08]  /*01c0*/  UISETP.EQ.OR UP0, UPT, UR6, URZ, !UP0 ;  /* 0x0000003f0600728c */ /* 0x000fd0000c702670 */
[----:B------:R-:W-:Y:S02]  /*01d0*/  UIADD3 UR12, UR14, -0x1, URZ ;  /* 0xffffffff0e0c7890 */ /* 0x000fe4000fffe03f */
[----:B------:R-:W-:Y:S02]  /*01e0*/  UISETP.EQ.AND UP0, UPT, UR14, URZ, UP0 ;  /* 0x0000003f0e00728c */ /* 0x000fe40008702270 */
[----:B------:R-:W-:Y:S02]  /*01f0*/  UISETP.GE.U32.AND UP1, UPT, UR12, 0x2, UPT ;  /* 0x000000020c00788c */ /* 0x000fe4000bf26070 */
[----:B------:R-:W-:Y:S01]  /*0200*/  USEL UR13, URZ, 0x1, !UP0 ;  /* 0x000000013f0d7887 */ /* 0x000fe2000c000000 */
[----:B0-----:R-:W-:-:S03]  /*0210*/  ISETP.NE.AND P0, PT, R6, RZ, PT ;  /* 0x000000ff0600720c */ /* 0x001fc60003f05270 */
[----:B------:R-:W-:-:S10]  /*0220*/  USEL UR13, UR13, 0x2, UP1 ;  /* 0x000000020d0d7887 */ /* 0x000fd40008800000 */
[----:B------:R-:W-:Y:S05]  /*0230*/  @P0 BRA `(.L_x_2) ;  /* 0x00000000009c0947 */ /* 0x000fea0003800000 */
[----:B------:R-:W-:Y:S01]  /*0240*/  ELECT P0, URZ, PT ;  /* 0x00000000003f782f */ /* 0x000fe20003800000 */
[----:B------:R-:W-:-:S12]  /*0250*/  BSSY B0, `(.L_x_2) ;  /* 0x0000025000007945 */ /* 0x000fd80003800000 */
[----:B------:R-:W-:Y:S05]  /*0260*/  @!P0 BRA `(.L_x_3) ;  /* 0x00000000008c8947 */ /* 0x000fea0003800000 */
[----:B------:R-:W0:Y:S01]  /*0270*/  S2UR UR7, SR_CgaCtaId ;  /* 0x00000000000779c3 */ /* 0x000e220000008800 */
[----:B------:R-:W-:Y:S01]  /*0280*/  UMOV UR4, 0x400 ;  /* 0x0000040000047882 */ /* 0x000fe20000000000 */
[----:B------:R-:W-:Y:S01]  /*0290*/  UMOV UR5, 0x1 ;  /* 0x0000000100057882 */ /* 0x000fe20000000000 */
[----:B------:R-:W-:Y:S02]  /*02a0*/  UMOV UR8, 0x5 ;  /* 0x0000000500087882 */ /* 0x000fe40000000000 */
[----:B------:R-:W-:-:S04]  /*02b0*/  UIADD3 UR8, -UR8, 0x100000, URZ ;  /* 0x0010000008087890 */ /* 0x000fc8000fffe13f */
[----:B------:R-:W-:Y:S02]  /*02c0*/  USHF.L.U32 UR9, UR8, 0xb, URZ ;  /* 0x0000000b08097899 */ /* 0x000fe4000800063f */
[----:B------:R-:W-:Y:S02]  /*02d0*/  USHF.L.U32 UR8, UR8, 0x1, URZ ;  /* 0x0000000108087899 */ /* 0x000fe4000800063f */
[----:B0-----:R-:W-:Y:S02]  /*02e0*/  ULEA UR7, UR7, UR4, 0x18 ;  /* 0x0000000407077291 */ /* 0x001fe4000f8ec03f */
[----:B------:R-:W-:-:S04]  /*02f0*/  UIADD3 UR4, -UR5, 0x100000, URZ ;  /* 0x0010000005047890 */ /* 0x000fc8000fffe13f */
[----:B------:R-:W-:Y:S02]  /*0300*/  USHF.L.U32 UR5, UR4, 0xb, URZ ;  /* 0x0000000b04057899 */ /* 0x000fe4000800063f */
[----:B------:R-:W-:Y:S01]  /*0310*/  USHF.L.U32 UR4, UR4, 0x1, URZ ;  /* 0x0000000104047899 */ /* 0x000fe2000800063f */
[----:B------:R-:W0:Y:S11]  /*0320*/  FENCE.VIEW.ASYNC.S ;  /* 0x00000000000073c6 */ /* 0x000e360000000000 */
[----:B0-----:R0:W1:Y:S01]  /*0330*/  SYNCS.EXCH.64 URZ, [UR7], UR4 ;  /* 0x00000004073f75b2 */ /* 0x0010620008000100 */
[----:B------:R0:W2:Y:S01]  /*0340*/  SYNCS.EXCH.64 URZ, [UR7+0x58], UR8 ;  /* 0x00005808073f75b2 */ /* 0x0000a20008000100 */
[----:B------:R0:W3:Y:S01]  /*0350*/  SYNCS.EXCH.64 URZ, [UR7+0x8], UR4 ;  /* 0x00000804073f75b2 */ /* 0x0000e20008000100 */
[----:B------:R0:W4:Y:S01]  /*0360*/  SYNCS.EXCH.64 URZ, [UR7+0x60], UR8 ;  /* 0x00006008073f75b2 */ /* 0x0001220008000100 */
[----:B------:R0:W0:Y:S01]  /*0370*/  SYNCS.EXCH.64 URZ, [UR7+0x10], UR4 ;  /* 0x00001004073f75b2 */ /* 0x0000220008000100 */
        /* <DEDUP_REMOVED lines=17> */
[----:B------:R-:W-:Y:S01]  /*0490*/  NOP ;  /* 0x0000000000007918 */ /* 0x000fe20000000000 */
.L_x_3:
[----:B0-----:R-:W-:Y:S05]  /*04a0*/  BSYNC B0 ;  /* 0x0000000000007941 */ /* 0x001fea0003800000 */
.L_x_2:
[----:B------:R-:W-:Y:S01]  /*04b0*/  SHF.R.S32.HI R3, RZ, 0x1f, R2 ;  /* 0x0000001fff037819 */ /* 0x000fe20000011402 */
[----:B------:R-:W0:Y:S01]  /*04c0*/  SHFL.IDX PT, R7, R0, RZ, 0x1f ;  /* 0x00001fff00077589 */ /* 0x000e2200000e0000 */
[----:B------:R-:W5:Y:S01]  /*04d0*/  S2UR UR15, SR_CTAID.X ;  /* 0x00000000000f79c3 */ /* 0x000f620000002500 */
[----:B------:R-:W-:Y:S02]  /*04e0*/  ELECT P0, URZ, PT ;  /* 0x00000000003f782f */ /* 0x000fe40003800000 */
[----:B------:R-:W-:Y:S01]  /*04f0*/  LEA.HI R3, R3, R2, RZ, 0x7 ;  /* 0x0000000203037211 */ /* 0x000fe200078f38ff */
[----:B------:R5:W1:Y:S01]  /*0500*/  SHFL.IDX PT, R10, R0, RZ, 0x1f ;  /* 0x00001fff000a7589 */ /* 0x000a6200000e0000 */
[----:B------:R-:W-:Y:S01]  /*0510*/  SHF.R.S32.HI R9, RZ, 0x1f, R6 ;  /* 0x0000001fff097819 */ /* 0x000fe20000011406 */
[----:B------:R-:W-:Y:S01]  /*0520*/  ULDC UR4, c[0x0][0x150] ;  /* 0x0000540000047ab9 */ /* 0x000fe20000000800 */
[----:B------:R-:W-:Y:S02]  /*0530*/  LOP3.LUT R3, R3, 0xffffff80, RZ, 0xc0, !PT ;  /* 0xffffff8003037812 */ /* 0x000fe400078ec0ff */
[----:B------:R-:W-:-:S02]  /*0540*/  ELECT P1, URZ, PT ;  /* 0x00000000003f782f */ /* 0x000fc40003820000 */
[----:B------:R-:W-:Y:S01]  /*0550*/  LEA.HI R9, R9, R6, RZ, 0x2 ;  /* 0x0000000609097211 */ /* 0x000fe200078f10ff */
[----:B------:R-:W2:Y:S01]  /*0560*/  LDC R13, c[0x0][0x144] ;  /* 0x00005100ff0d7b82 */ /* 0x000ea20000000800 */
[----:B------:R-:W-:Y:S01]  /*0570*/  UMOV UR9, 0x80 ;  /* 0x0000008000097882 */ /* 0x000fe20000000000 */
[----:B------:R-:W-:Y:S01]  /*0580*/  IMAD.IADD R3, R2, 0x1, -R3 ;  /* 0x0000000102037824 */ /* 0x000fe200078e0a03 */
[----:B------:R-:W-:Y:S01]  /*0590*/  LOP3.LUT R9, R9, 0x3ffffffc, RZ, 0xc0, !PT ;  /* 0x3ffffffc09097812 */ /* 0x000fe200078ec0ff */
[----:B------:R-:W-:Y:S01]  /*05a0*/  NOP ;  /* 0x0000000000007918 */ /* 0x000fe20000000000 */
[----:B------:R-:W-:Y:S01]  /*05b0*/  NOP ;  /* 0x0000000000007918 */ /* 0x000fe20000000000 */
[----:B------:R-:W-:Y:S02]  /*05c0*/  ISETP.NE.AND P3, PT, RZ, UR14, PT ;  /* 0x0000000eff007c0c */ /* 0x000fe4000bf65270 */
[----:B------:R-:W-:Y:S01]  /*05d0*/  SHF.R.S32.HI R12, RZ, 0x1f, R3 ;  /* 0x0000001fff0c7819 */ /* 0x000fe20000011403 */
[----:B------:R-:W-:Y:S01]  /*05e0*/  IMAD.IADD R9, R6, 0x1, -R9 ;  /* 0x0000000106097824 */ /* 0x000fe200078e0a09 */
[----:B------:R-:W3:Y:S01]  /*05f0*/  LDC R15, c[0x0][0x148] ;  /* 0x00005200ff0f7b82 */ /* 0x000ee20000000800 */
[----:B------:R-:W4:Y:S01]  /*0600*/  SHFL.IDX PT, R6, R5, RZ, 0x1f ;  /* 0x00001fff05067589 */ /* 0x000f2200000e0000 */
[----:B------:R-:W-:-:S02]  /*0610*/  LEA.HI R4, R12, R3, RZ, 0x3 ;  /* 0x000000030c047211 */ /* 0x000fc400078f18ff */
[----:B0-----:R-:W-:Y:S02]  /*0620*/  ISETP.NE.OR P0, PT, R7, RZ, !P0 ;  /* 0x000000ff0700720c */ /* 0x001fe40004705670 */
[--C-:B------:R-:W-:Y:S02]  /*0630*/  SHF.R.S32.HI R7, RZ, 0x3, R4.reuse ;  /* 0x00000003ff077819 */ /* 0x100fe40000011404 */
[----:B------:R-:W-:Y:S02]  /*0640*/  SHF.R.S32.HI R8, RZ, 0x1f, R4 ;  /* 0x0000001fff087819 */ /* 0x000fe40000011404 */
[----:B------:R-:W0:Y:S01]  /*0650*/  S2R R4, SR_CTAID.Y ;  /* 0x0000000000047919 */ /* 0x000e220000002600 */
[----:B-----5:R-:W-:Y:S02]  /*0660*/  I2FP.F32.U32 R0, UR15 ;  /* 0x0000000f00007c45 */ /* 0x020fe40008201000 */
[----:B------:R-:W-:Y:S02]  /*0670*/  LEA.HI R8, R8, R7, RZ, 0x2 ;  /* 0x0000000708087211 */ /* 0x000fe400078f10ff */
[----:B-1----:R-:W-:Y:S01]  /*0680*/  ISETP.NE.OR P1, PT, R10, RZ, !P1 ;  /* 0x000000ff0a00720c */ /* 0x002fe20004f25670 */
[----:B------:R-:W-:Y:S01]  /*0690*/  FMUL R11, R0, UR4 ;  /* 0x00000004000b7c20 */ /* 0x000fe20008400000 */
[----:B------:R-:W-:Y:S01]  /*06a0*/  LOP3.LUT R8, R8, 0xfffffffc, RZ, 0xc0, !PT ;  /* 0xfffffffc08087812 */ /* 0x000fe200078ec0ff */
[----:B------:R-:W-:Y:S01]  /*06b0*/  VOTEU.ALL UP0, P0 ;  /* 0x00000000003f7886 */ /* 0x000fe20000000000 */
[----:B------:R-:W-:-:S03]  /*06c0*/  ULDC UR4, c[0x0][0x154] ;  /* 0x0000550000047ab9 */ /* 0x000fc60000000800 */
[----:B------:R-:W-:Y:S01]  /*06d0*/  IMAD.IADD R8, R7, 0x1, -R8 ;  /* 0x0000000107087824 */ /* 0x000fe200078e0a08 */
[----:B------:R-:W1:Y:S01]  /*06e0*/  F2I.U32.TRUNC.NTZ R11, R11 ;  /* 0x0000000b000b7305 */ /* 0x000e62000020f000 */
[----:B------:R-:W5:Y:S01]  /*06f0*/  @!UP0 S2UR UR8, SR_CgaCtaId ;  /* 0x00000000000889c3 */ /* 0x000f620000008800 */
[----:B------:R-:W-:Y:S01]  /*0700*/  @!UP0 UMOV UR7, 0x400 ;  /* 0x0000040000078882 */ /* 0x000fe20000000000 */
[----:B------:R-:W-:Y:S01]  /*0710*/  IMAD R8, R9, 0x4, R8 ;  /* 0x0000000409087824 */ /* 0x000fe200078e0208 */
[----:B----4-:R-:W-:Y:S01]  /*0720*/  R2UR UR17, R6 ;  /* 0x00000000061172ca */ /* 0x010fe200000e0000 */
[----:B------:R-:W-:Y:S01]  /*0730*/  VOTEU.ALL UP1, P1 ;  /* 0x00000000003f7886 */ /* 0x000fe20000820000 */
[----:B------:R-:W-:Y:S01]  /*0740*/  VOTEU.ALL UP2, P1 ;  /* 0x00000000003f7886 */ /* 0x000fe20000840000 */
[C---:B------:R-:W-:Y:S01]  /*0750*/  IMAD.SHL.U32 R7, R8.reuse, 0x4, RZ ;  /* 0x0000000408077824 */ /* 0x040fe200078e00ff */
[----:B------:R-:W-:Y:S01]  /*0760*/  LEA.HI R0, R8, R8, RZ, 0x1 ;  /* 0x0000000808007211 */ /* 0x000fe200078f08ff */
[----:B------:R-:W-:Y:S01]  /*0770*/  VOTEU.ALL UP3, P1 ;  /* 0x00000000003f7886 */ /* 0x000fe20000860000 */
[----:B------:R-:W4:Y:S01]  /*0780*/  @!UP1 S2UR UR11, SR_CgaCtaId ;  /* 0x00000000000b99c3 */ /* 0x000f220000008800 */
[----:B------:R-:W-:Y:S01]  /*0790*/  @!UP1 UMOV UR10, 0x400 ;  /* 0x00000400000a9882 */ /* 0x000fe20000000000 */
[----:B------:R-:W-:Y:S01]  /*07a0*/  LOP3.LUT R9, R0, 0xfffffffe, RZ, 0xc0, !PT ;  /* 0xfffffffe00097812 */ /* 0x000fe200078ec0ff */
[----:B------:R-:W-:Y:S01]  /*07b0*/  VOTEU.ALL UP4, P1 ;  /* 0x00000000003f7886 */ /* 0x000fe20000880000 */
[C---:B------:R-:W-:Y:S01]  /*07c0*/  LOP3.LUT R17, R8.reuse, 0xc, R7, 0x78, !PT ;  /* 0x0000000c08117812 */ /* 0x040fe200078e7807 */
[----:B-1----:R-:W-:Y:S01]  /*07d0*/  IMAD.MOV R14, RZ, RZ, -R11 ;  /* 0x000000ffff0e7224 */ /* 0x002fe200078e0a0b */
[----:B------:R-:W-:Y:S01]  /*07e0*/  VOTEU.ALL UP5, P1 ;  /* 0x00000000003f7886 */ /* 0x000fe200008a0000 */
[----:B------:R-:W-:Y:S01]  /*07f0*/  IMAD.IADD R9, R8, 0x1, -R9 ;  /* 0x0000000108097824 */ /* 0x000fe200078e0a09 */
[----:B0-----:R-:W-:Y:S01]  /*0800*/  I2FP.F32.U32 R0, R4 ;  /* 0x0000000400007245 */ /* 0x001fe20000201000 */
[----:B--2---:R-:W-:Y:S01]  /*0810*/  IMAD R14, R13, R14, UR15 ;  /* 0x0000000f0d0e7e24 */ /* 0x004fe2000f8e020e */
[----:B------:R-:W0:Y:S01]  /*0820*/  LDC R8, c[0x0][0x140] ;  /* 0x00005000ff087b82 */ /* 0x000e220000000800 */
[----:B------:R1:W-:Y:S02]  /*0830*/  STL [R1+0x80], R17 ;  /* 0x0000801101007387 */ /* 0x0003e40000100800 */
[----:B------:R-:W-:Y:S01]  /*0840*/  FMUL R0, R0, UR4 ;  /* 0x0000000400007c20 */ /* 0x000fe20008400000 */
[----:B------:R-:W-:Y:S01]  /*0850*/  ISETP.NE.AND P2, PT, R9, R14, PT ;  /* 0x0000000e0900720c */ /* 0x000fe20003f45270 */
[----:B------:R-:W-:Y:S01]  /*0860*/  UMOV UR4, 0x20 ;  /* 0x0000002000047882 */ /* 0x000fe20000000000 */
[----:B-----5:R-:W-:-:S02]  /*0870*/  @!UP0 ULEA UR7, UR8, UR7, 0x18 ;  /* 0x0000000708078291 */ /* 0x020fc4000f8ec03f */
[----:B------:R-:W-:-:S04]  /*0880*/  @!UP0 UIADD3 UR4, -UR4, 0x100000, URZ ;  /* 0x0010000004048890 */ /* 0x000fc8000fffe13f */
[----:B------:R-:W-:Y:S02]  /*0890*/  @!UP0 USHF.L.U32 UR5, UR4, 0xb, URZ ;  /* 0x0000000b04058899 */ /* 0x000fe4000800063f */
[----:B------:R-:W-:Y:S01]  /*08a0*/  @!UP0 USHF.L.U32 UR4, UR4, 0x1, URZ ;  /* 0x0000000104048899 */ /* 0x000fe2000800063f */
[----:B------:R-:W2:Y:S01]  /*08b0*/  F2I.U32.TRUNC.NTZ R0, R0 ;  /* 0x0000000000007305 */ /* 0x000ea2000020f000 */
[----:B------:R-:W-:-:S04]  /*08c0*/  @!UP1 UIADD3 UR8, -UR9, 0x100000, URZ ;  /* 0x0010000009089890 */ /* 0x000fc8000fffe13f */
[----:B------:R-:W-:Y:S02]  /*08d0*/  @!UP1 USHF.L.U32 UR9, UR8, 0xb, URZ ;  /* 0x0000000b08099899 */ /* 0x000fe4000800063f */
[----:B------:R-:W-:Y:S01]  /*08e0*/  @!UP1 USHF.L.U32 UR8, UR8, 0x1, URZ ;  /* 0x0000000108089899 */ /* 0x000fe2000800063f */
[----:B------:R-:W-:Y:S01]  /*08f0*/  VOTEU.ALL UP0, P0 ;  /* 0x00000000003f7886 */ /* 0x000fe20000000000 */
[----:B----4-:R-:W-:Y:S01]  /*0900*/  @!UP1 ULEA UR10, UR11, UR10, 0x18 ;  /* 0x0000000a0b0a9291 */ /* 0x010fe2000f8ec03f */
[----:B------:R-:W-:Y:S01]  /*0910*/  VOTEU.ALL UP1, P0 ;  /* 0x00000000003f7886 */ /* 0x000fe20000020000 */
[----:B------:R-:W-:-:S04]  /*0920*/  LOP3.LUT P0, RZ, R3, 0x7, RZ, 0xc0, !PT ;  /* 0x0000000703ff7812 */ /* 0x000fc8000780c0ff */
[C---:B------:R-:W-:Y:S01]  /*0930*/  ISETP.LT.U32.AND P0, PT, R17.reuse, 0x8, !P0 ;  /* 0x000000081100780c */ /* 0x040fe20004701070 */
[----:B------:R-:W4:Y:S02]  /*0940*/  FENCE.VIEW.ASYNC.S ;  /* 0x00000000000073c6 */ /* 0x000f240000000000 */
[----:B----4-:R1:W4:Y:S01]  /*0950*/  @!UP0 SYNCS.EXCH.64 URZ, [UR7+0xe0], UR4 ;  /* 0x0000e004073f85b2 */ /* 0x0103220008000100 */
[----:B--2---:R-:W-:Y:S01]  /*0960*/  IMAD.MOV R16, RZ, RZ, -R0 ;  /* 0x000000ffff107224 */ /* 0x004fe200078e0a00 */
[----:B------:R-:W-:Y:S02]  /*0970*/  @P2 LEA.HI R0, R17, R17, RZ, 0x1 ;  /* 0x0000001111002211 */ /* 0x000fe400078f08ff */
[----:B0-----:R-:W-:Y:S01]  /*0980*/  ISETP.EQ.U32.AND P1, PT, R8, 0x1, PT ;  /* 0x000000010800780c */ /* 0x001fe20003f22070 */
[----:B---3--:R-:W-:Y:S01]  /*0990*/  IMAD R7, R15, R16, R4 ;  /* 0x000000100f077224 */ /* 0x008fe200078e0204 */
[----:B------:R-:W-:-:S04]  /*09a0*/  @P2 SHF.R.S32.HI R0, RZ, 0x1, R0 ;  /* 0x00000001ff002819 */ /* 0x000fc80000011400 */
[----:B------:R-:W-:Y:S01]  /*09b0*/  @P2 ISETP.NE.AND P4, PT, R0, R7, PT ;  /* 0x000000070000220c */ /* 0x000fe20003f85270 */
[----:B------:R-:W-:Y:S01]  /*09c0*/  IMAD.MOV.U32 R0, RZ, RZ, 0x1 ;  /* 0x00000001ff007424 */ /* 0x000fe200078e00ff */
[----:B------:R-:W-:Y:S02]  /*09d0*/  SEL R7, RZ, 0x1, !P0 ;  /* 0x00000001ff077807 */ /* 0x000fe40004000000 */
[----:B------:R-:W-:Y:S01]  /*09e0*/  @P2 SEL R0, RZ, 0x1, P4 ;  /* 0x00000001ff002807 */ /* 0x000fe20002000000 */
[----:B------:R1:W0:Y:S01]  /*09f0*/  @!UP1 SYNCS.EXCH.64 URZ, [UR7+0xe8], UR4 ;  /* 0x0000e804073f95b2 */ /* 0x0002220008000100 */
[----:B------:R-:W-:Y:S02]  /*0a00*/  NOP ;  /* 0x0000000000007918 */ /* 0x000fe40000000000 */
[----:B------:R-:W-:-:S05]  /*0a10*/  LOP3.LUT R0, R0, R7, RZ, 0xc0, !PT ;  /* 0x0000000700007212 */ /* 0x000fca00078ec0ff */
[----:B------:R1:W-:Y:S01]  /*0a20*/  STL [R1+0x78], R0 ;  /* 0x0000780001007387 */ /* 0x0003e20000100800 */
[----:B------:R1:W2:Y:S01]  /*0a30*/  @!UP2 SYNCS.EXCH.64 URZ, [UR10+0xc0], UR8 ;  /* 0x0000c0080a3fa5b2 */ /* 0x0002a20008000100 */
[----:B------:R1:W3:Y:S01]  /*0a40*/  @!UP3 SYNCS.EXCH.64 URZ, [UR10+0xc8], UR8 ;  /* 0x0000c8080a3fb5b2 */ /* 0x0002e20008000100 */
[----:B------:R1:W0:Y:S01]  /*0a50*/  @!UP4 SYNCS.EXCH.64 URZ, [UR10+0xd0], UR8 ;  /* 0x0000d0080a3fc5b2 */ /* 0x0002220008000100 */
[----:B------:R1:W0:Y:S01]  /*0a60*/  @!UP5 SYNCS.EXCH.64 URZ, [UR10+0xd8], UR8 ;  /* 0x0000d8080a3fd5b2 */ /* 0x0002220008000100 */
[----:B------:R-:W-:Y:S01]  /*0a70*/  NOP ;  /* 0x0000000000007918 */ /* 0x000fe20000000000 */
[----:B----4-:R-:W-:Y:S05]  /*0a80*/  @!P1 BRA `(.L_x_4) ;  /* 0x0000000000089947 */ /* 0x010fea0003800000 */
[----:B0-23--:R-:W-:Y:S01]  /*0a90*/  UCGABAR_ARV ;  /* 0x00000000000079c7 */ /* 0x00dfe20008000000 */
[----:B------:R-:W-:Y:S05]  /*0aa0*/  BRA `(.L_x_5) ;  /* 0x0000000000047947 */ /* 0x000fea0003800000 */
.L_x_4:
[----:B0-23--:R-:W-:Y:S01]  /*0ab0*/  NOP ;  /* 0x0000000000007918 */ /* 0x00dfe20000000000 */
.L_x_5:
[----:B-1----:R-:W-:Y:S01]  /*0ac0*/  ULDC.64 UR4, c[0x0][0x598] ;  /* 0x0001660000047ab9 */ /* 0x002fe20000000a00 */
[----:B------:R-:W-:Y:S01]  /*0ad0*/  ULDC.64 UR22, c[0x0][0x208] ;  /* 0x0000820000167ab9 */ /* 0x000fe20000000a00 */
[----:B------:R-:W-:-:S04]  /*0ae0*/  ISETP.NE.U32.AND P0, PT, RZ, UR4, PT ;  /* 0x00000004ff007c0c */ /* 0x000fc8000bf05070 */
[----:B------:R-:W-:-:S13]  /*0af0*/  ISETP.NE.AND.EX P0, PT, RZ, UR5, PT, P0 ;  /* 0x00000005ff007c0c */ /* 0x000fda000bf05300 */
[----:B------:R-:W-:Y:S05]  /*0b00*/  @!P0 BRA `(.L_x_6) ;  /* 0x0000000000208947 */ /* 0x000fea0003800000 */
[----:B------:R-:W0:Y:S02]  /*0b10*/  LDC.64 R6, c[0x0][0x598] ;  /* 0x00016600ff067b82 */ /* 0x000e240000000a00 */
[----:B0-----:R-:W2:Y:S02]  /*0b20*/  LDG.E.64 R6, desc[UR22][R6.64] ;  /* 0x0000001606067981 */ /* 0x001ea4000c1e1b00 */
[----:B--2---:R-:W-:-:S04]  /*0b30*/  ISETP.NE.U32.AND P0, PT, R6, RZ, PT ;  /* 0x000000ff0600720c */ /* 0x004fc80003f05070 */
[----:B------:R-:W-:-:S13]  /*0b40*/  ISETP.NE.AND.EX P0, PT, R7, RZ, PT, P0 ;  /* 0x000000ff0700720c */ /* 0x000fda0003f05300 */
[----:B------:R-:W-:Y:S05]  /*0b50*/  @!P0 BRA `(.L_x_6) ;  /* 0x00000000000c8947 */ /* 0x000fea0003800000 */
[----:B------:R-:W2:Y:S02]  /*0b60*/  LD.E R6, desc[UR22][R6.64] ;  /* 0x0000001606067980 */ /* 0x000ea4000c101900 */
[----:B--2---:R-:W-:Y:S01]  /*0b70*/  R2UR UR24, R6 ;  /* 0x00000000061872ca */ /* 0x004fe200000e0000 */
[----:B------:R-:W-:-:S14]  /*0b80*/  BRA `(.L_x_7) ;  /* 0x0000000000247947 */ /* 0x000fdc0003800000 */
.L_x_6:
[----:B------:R-:W-:Y:S02]  /*0b90*/  ULDC.64 UR4, c[0x0][0x588] ;  /* 0x0001620000047ab9 */ /* 0x000fe40000000a00 */
[----:B------:R-:W-:-:S04]  /*0ba0*/  ISETP.NE.U32.AND P0, PT, RZ, UR4, PT ;  /* 0x00000004ff007c0c */ /* 0x000fc8000bf05070 */
[----:B------:R-:W-:-:S13]  /*0bb0*/  ISETP.NE.AND.EX P0, PT, RZ, UR5, PT, P0 ;  /* 0x00000005ff007c0c */ /* 0x000fda000bf05300 */
[----:B------:R-:W-:Y:S05]  /*0bc0*/  @!P0 BRA `(.L_x_8) ;  /* 0x0000000000108947 */ /* 0x000fea0003800000 */
[----:B------:R-:W0:Y:S02]  /*0bd0*/  LDC.64 R6, c[0x0][0x588] ;  /* 0x00016200ff067b82 */ /* 0x000e240000000a00 */
[----:B0-----:R-:W2:Y:S02]  /*0be0*/  LDG.E R6, desc[UR22][R6.64] ;  /* 0x0000001606067981 */ /* 0x001ea4000c1e1900 */
[----:B--2---:R-:W-:Y:S01]  /*0bf0*/  R2UR UR24, R6 ;  /* 0x00000000061872ca */ /* 0x004fe200000e0000 */
[----:B------:R-:W-:-:S14]  /*0c00*/  BRA `(.L_x_7) ;  /* 0x0000000000047947 */ /* 0x000fdc0003800000 */
.L_x_8:
[----:B------:R-:W-:-:S05]  /*0c10*/  ULDC UR24, c[0x0][0x580] ;  /* 0x0001600000187ab9 */ /* 0x000fca0000000800 */
.L_x_7:
[----:B------:R-:W-:Y:S02]  /*0c20*/  ULDC.64 UR4, c[0x0][0x5a0] ;  /* 0x0001680000047ab9 */ /* 0x000fe40000000a00 */
        /* <DEDUP_REMOVED lines=11> */
.L_x_9:
        /* <DEDUP_REMOVED lines=8> */
.L_x_11:
[----:B------:R-:W-:-:S05]  /*0d60*/  ULDC UR25, c[0x0][0x584] ;  /* 0x0001610000197ab9 */ /* 0x000fca0000000800 */
.L_x_10:
[----:B------:R-:W0:Y:S01]  /*0d70*/  LDC R0, c[0x0][0x65c] ;  /* 0x00019700ff007b82 */ /* 0x000e220000000800 */
[----:B------:R-:W-:Y:S01]  /*0d80*/  IMAD.U32 R6, RZ, RZ, UR15 ;  /* 0x0000000fff067e24 */ /* 0x000fe2000f8e00ff */
[----:B------:R-:W-:Y:S01]  /*0d90*/  UISETP.NE.AND UP0, UPT, UR14, 0x2, UPT ;  /* 0x000000020e00788c */ /* 0x000fe2000bf05270 */
[----:B------:R-:W-:Y:S01]  /*0da0*/  IMAD.MOV.U32 R7, RZ, RZ, RZ ;  /* 0x000000ffff077224 */ /* 0x000fe200078e00ff */
[----:B------:R-:W-:Y:S01]  /*0db0*/  ULDC UR7, c[0x0][0x28c] ;  /* 0x0000a30000077ab9 */ /* 0x000fe20000000800 */
[----:B------:R-:W-:Y:S01]  /*0dc0*/  UMOV UR5, URZ ;  /* 0x0000003f00057c82 */ /* 0x000fe20008000000 */
[----:B------:R-:W-:Y:S02]  /*0dd0*/  UIADD3 UR7, UR7, 0x3f, URZ ;  /* 0x0000003f07077890 */ /* 0x000fe4000fffe03f */
[----:B------:R-:W-:Y:S01]  /*0de0*/  PLOP3.LUT P0, PT, PT, PT, UP0, 0x80, 0x0 ;  /* 0x000000000000781c */ /* 0x000fe20003f0f008 */
[----:B------:R-:W-:Y:S01]  /*0df0*/  UMOV UR4, URZ ;  /* 0x0000003f00047c82 */ /* 0x000fe20008000000 */
[----:B------:R-:W-:Y:S01]  /*0e00*/  USHF.R.S32.HI UR10, URZ, 0x1f, UR7 ;  /* 0x0000001f3f0a7899 */ /* 0x000fe20008011407 */
[----:B------:R-:W-:-:S03]  /*0e10*/  ULDC.64 UR18, c[0x0][0x650] ;  /* 0x0001940000127ab9 */ /* 0x000fc60000000a00 */
[----:B------:R-:W-:-:S04]  /*0e20*/  ULEA.HI UR10, UR10, UR7, URZ, 0x6 ;  /* 0x000000070a0a7291 */ /* 0x000fc8000f8f303f */
[----:B------:R-:W-:Y:S01]  /*0e30*/  USHF.R.S32.HI UR14, URZ, 0x6, UR10 ;  /* 0x000000063f0e7899 */ /* 0x000fe2000801140a */
[----:B0-----:R-:W-:-:S13]  /*0e40*/  ISETP.NE.AND P2, PT, R0, 0x1, PT ;  /* 0x000000010000780c */ /* 0x001fda0003f45270 */
[----:B------:R-:W0:Y:S01]  /*0e50*/  @P2 LDC R9, c[0x0][0x10] ;  /* 0x00000400ff092b82 */ /* 0x000e220000000800 */
[----:B------:R-:W-:-:S07]  /*0e60*/  @P2 IMAD.MOV.U32 R5, RZ, RZ, RZ ;  /* 0x000000ffff052224 */ /* 0x000fce00078e00ff */
[----:B------:R-:W1:Y:S01]  /*0e70*/  @!P2 LDC R11, c[0x0][0xc] ;  /* 0x00000300ff0bab82 */ /* 0x000e620000000800 */
[----:B------:R-:W-:Y:S01]  /*0e80*/  ULDC UR8, c[0x0][0xc] ;  /* 0x0000030000087ab9 */ /* 0x000fe20000000800 */
[----:B------:R-:W-:Y:S01]  /*0e90*/  ULDC UR9, c[0x0][0x10] ;  /* 0x0000040000097ab9 */ /* 0x000fe20000000800 */
[----:B------:R-:W-:Y:S01]  /*0ea0*/  ULDC UR7, c[0x0][0x14] ;  /* 0x0000050000077ab9 */ /* 0x000fe20000000800 */
[----:B------:R-:W-:-:S04]  /*0eb0*/  UIMAD.WIDE.U32 UR8, UR8, UR9, URZ ;  /* 0x00000009080872a5 */ /* 0x000fc8000f8e003f */
[----:B------:R-:W-:Y:S01]  /*0ec0*/  UIMAD.WIDE.U32 UR20, UR8, UR7, URZ ;  /* 0x00000007081472a5 */ /* 0x000fe2000f8e003f */
[----:B0-----:R-:W-:Y:S01]  /*0ed0*/  @P2 IMAD.WIDE.U32 R8, R9, UR15, R4 ;  /* 0x0000000f09082c25 */ /* 0x001fe2000f8e0004 */
[----:B------:R-:W-:-:S03]  /*0ee0*/  UIMAD UR15, UR9, UR7, URZ ;  /* 0x00000007090f72a4 */ /* 0x000fc6000f8e023f */
[----:B------:R-:W-:Y:S01]  /*0ef0*/  @P2 IMAD.MOV.U32 R13, RZ, RZ, R8 ;  /* 0x000000ffff0d2224 */ /* 0x000fe200078e0008 */
[----:B------:R-:W-:Y:S01]  /*0f00*/  UIADD3 UR15, UR21, UR15, URZ ;  /* 0x0000000f150f7290 */ /* 0x000fe2000fffe03f */
[----:B-1----:R-:W-:-:S04]  /*0f10*/  @!P2 IMAD.WIDE.U32 R6, R4, R11, R6 ;  /* 0x0000000b0406a225 */ /* 0x002fc800078e0006 */
[----:B------:R-:W-:Y:S02]  /*0f20*/  @P2 IMAD.MOV.U32 R11, RZ, RZ, RZ ;  /* 0x000000ffff0b2224 */ /* 0x000fe400078e00ff */
[----:B------:R-:W-:Y:S02]  /*0f30*/  @!P2 IMAD.MOV.U32 R13, RZ, RZ, R6 ;  /* 0x000000ffff0da224 */ /* 0x000fe400078e0006 */
[----:B------:R-:W-:Y:S02]  /*0f40*/  @P2 IMAD.IADD R10, R9, 0x1, R11 ;  /* 0x00000001090a2824 */ /* 0x000fe400078e020b */
[----:B------:R-:W-:Y:S01]  /*0f50*/  @!P2 IMAD.MOV.U32 R10, RZ, RZ, R7 ;  /* 0x000000ffff0aa224 */ /* 0x000fe200078e0007 */
[----:B------:R0:W-:Y:S01]  /*0f60*/  STL [R1+0x88], R13 ;  /* 0x0000880d01007387 */ /* 0x0001e20000100800 */
[----:B------:R-:W-:Y:S02]  /*0f70*/  IMAD.MOV.U32 R17, RZ, RZ, R13 ;  /* 0x000000ffff117224 */ /* 0x000fe400078e000d */
[----:B------:R-:W-:Y:S01]  /*0f80*/  IMAD.MOV.U32 R22, RZ, RZ, R10 ;  /* 0x000000ffff167224 */ /* 0x000fe200078e000a */
[----:B------:R0:W-:Y:S01]  /*0f90*/  STL [R1+0x84], R10 ;  /* 0x0000840a01007387 */ /* 0x0001e20000100800 */
[----:B------:R-:W-:Y:S05]  /*0fa0*/  @P0 BRA `(.L_x_12) ;  /* 0x0000000000280947 */ /* 0x000fea0003800000 */
[----:B------:R-:W-:Y:S01]  /*0fb0*/  IADD3 R17, P0, R17, UR20, RZ ;  /* 0x0000001411117c10 */ /* 0x000fe2000ff1e0ff */
[----:B------:R-:W-:Y:S02]  /*0fc0*/  UISETP.GE.U32.AND UP0, UPT, UR14, 0xb, UPT ;  /* 0x0000000b0e00788c */ /* 0x000fe4000bf06070 */
[----:B------:R-:W-:Y:S01]  /*0fd0*/  UIMAD.WIDE.U32 UR4, UR14, -0x45d1745d, URZ ;  /* 0xba2e8ba30e0478a5 */ /* 0x000fe2000f8e003f */
[----:B------:R-:W-:Y:S01]  /*0fe0*/  IADD3.X R22, R22, UR15, RZ, P0, !PT ;  /* 0x0000000f16167c10 */ /* 0x000fe200087fe4ff */
[----:B------:R1:W-:Y:S02]  /*0ff0*/  STL [R1+0x88], R17 ;  /* 0x0000881101007387 */ /* 0x0003e40000100800 */
[----:B------:R-:W-:Y:S02]  /*1000*/  USHF.R.U32.HI UR5, URZ, 0x3, UR5 ;  /* 0x000000033f057899 */ /* 0x000fe40008011605 */
[----:B------:R1:W-:Y:S01]  /*1010*/  STL [R1+0x84], R22 ;  /* 0x0000841601007387 */ /* 0x0003e20000100800 */
[----:B------:R-:W-:-:S02]  /*1020*/  UMOV UR4, URZ ;  /* 0x0000003f00047c82 */ /* 0x000fc40008000000 */
[----:B------:R-:W-:Y:S02]  /*1030*/  @UP0 ULOP3.LUT UR4, UR5, 0x1, URZ, 0xc0, !UPT ;  /* 0x0000000105040892 */ /* 0x000fe4000f8ec03f */
[----:B------:R-:W-:-:S12]  /*1040*/  UIMAD UR5, UR5, -0xb, UR14 ;  /* 0xfffffff5050578a4 */ /* 0x000fd8000f8e020e */
.L_x_12:
[----:B------:R-:W-:Y:S01]  /*1050*/  IMAD.MOV.U32 R8, RZ, RZ, -0x1 ;  /* 0xffffffffff087424 */ /* 0x000fe200078e00ff */
[----:B------:R-:W-:Y:S01]  /*1060*/  ISETP.GE.U32.AND P0, PT, R17, UR18, PT ;  /* 0x0000001211007c0c */ /* 0x000fe2000bf06070 */
[----:B------:R-:W-:Y:S01]  /*1070*/  IMAD.MOV.U32 R6, RZ, RZ, -0x1 ;  /* 0xffffffffff067424 */ /* 0x000fe200078e00ff */
[----:B------:R-:W-:Y:S01]  /*1080*/  PRMT R0, RZ, 0x7610, R0 ;  /* 0x00007610ff007816 */ /* 0x000fe20000000000 */
[----:B------:R-:W-:Y:S01]  /*1090*/  IMAD.MOV.U32 R7, RZ, RZ, -0x1 ;  /* 0xffffffffff077424 */ /* 0x000fe200078e00ff */
[----:B------:R2:W-:Y:S01]  /*10a0*/  STL [R1+0x8c], R8 ;  /* 0x00008c0801007387 */ /* 0x0005e20000100800 */
[----:B------:R-:W-:-:S03]  /*10b0*/  ISETP.GE.U32.AND.EX P0, PT, R22, UR19, PT, P0 ;  /* 0x0000001316007c0c */ /* 0x000fc6000bf06100 */
[----:B------:R2:W-:Y:S04]  /*10c0*/  STL [R1+0x7c], R6 ;  /* 0x00007c0601007387 */ /* 0x0005e80000100800 */
[----:B------:R2:W-:Y:S06]  /*10d0*/  STL [R1+0x90], R7 ;  /* 0x0000900701007387 */ /* 0x0005ec0000100800 */
[----:B------:R-:W-:Y:S05]  /*10e0*/  @P0 BRA `(.L_x_13) ;  /* 0x0000000400380947 */ /* 0x000fea0003800000 */
[----:B------:R-:W3:Y:S01]  /*10f0*/  LDC.64 R18, c[0x0][0x628] ;  /* 0x00018a00ff127b82 */ /* 0x000ee20000000a00 */
[----:B--2---:R-:W-:Y:S02]  /*1100*/  IMAD.MOV.U32 R6, RZ, RZ, R17 ;  /* 0x000000ffff067224 */ /* 0x004fe400078e0011 */
[----:B------:R-:W-:-:S05]  /*1110*/  IMAD.MOV.U32 R7, RZ, RZ, R22 ;  /* 0x000000ffff077224 */ /* 0x000fca00078e0016 */
[----:B------:R-:W2:Y:S08]  /*1120*/  LDC R0, c[0x0][0x630] ;  /* 0x00018c00ff007b82 */ /* 0x000eb00000000800 */
[----:B------:R-:W4:Y:S01]  /*1130*/  LDC.64 R20, c[0x0][0x620] ;  /* 0x00018800ff147b82 */ /* 0x000f220000000a00 */
[----:B---3--:R-:W-:-:S04]  /*1140*/  ISETP.NE.U32.AND P0, PT, R18, RZ, PT ;  /* 0x000000ff1200720c */ /* 0x008fc80003f05070 */
[----:B------:R-:W-:-:S13]  /*1150*/  ISETP.NE.AND.EX P0, PT, R19, RZ, PT, P0 ;  /* 0x000000ff1300720c */ /* 0x000fda0003f05300 */
[----:B--2-4-:R-:W-:Y:S05]  /*1160*/  @!P0 BRA `(.L_x_14) ;  /* 0x0000000000288947 */ /* 0x014fea0003800000 */
[----:B------:R-:W2:Y:S02]  /*1170*/  LDC R11, c[0x0][0x634] ;  /* 0x00018d00ff0b7b82 */ /* 0x000ea40000000800 */
[----:B--2---:R-:W-:-:S05]  /*1180*/  IADD3 R11, P0, R17, R11, RZ ;  /* 0x0000000b110b7210 */ /* 0x004fca0007f1e0ff */
[----:B0-----:R-:W-:-:S04]  /*1190*/  IMAD.X R13, RZ, RZ, R22, P0 ;  /* 0x000000ffff0d7224 */ /* 0x001fc800000e0616 */
[----:B------:R-:W-:-:S04]  /*11a0*/  IMAD.WIDE.U32 R6, R13, R18, RZ ;  /* 0x000000120d067225 */ /* 0x000fc800078e00ff */
[----:B------:R-:W-:-:S04]  /*11b0*/  IMAD.WIDE.U32 R8, P0, R11, R19, R6 ;  /* 0x000000130b087225 */ /* 0x000fc80007800006 */
[----:B------:R-:W-:-:S04]  /*11c0*/  IMAD.WIDE.U32 R6, R11, R18, RZ ;  /* 0x000000120b067225 */ /* 0x000fc800078e00ff */
[----:B------:R-:W-:Y:S01]  /*11d0*/  IMAD.X R11, RZ, RZ, RZ, P0 ;  /* 0x000000ffff0b7224 */ /* 0x000fe200000e06ff */
[----:B------:R-:W-:Y:S01]  /*11e0*/  IADD3 RZ, P0, R7, R8, RZ ;  /* 0x0000000807ff7210 */ /* 0x000fe20007f1e0ff */
[----:B------:R-:W-:-:S04]  /*11f0*/  IMAD.MOV.U32 R10, RZ, RZ, R9 ;  /* 0x000000ffff0a7224 */ /* 0x000fc800078e0009 */
[----:B------:R-:W-:-:S08]  /*1200*/  IMAD.WIDE.U32.X R6, R13, R19, R10, P0 ;  /* 0x000000130d067225 */ /* 0x000fd000000e040a */
.L_x_14:
[-CC-:B------:R-:W-:Y:S01]  /*1210*/  SHF.R.U64 R27, R6, R0.reuse, R7.reuse ;  /* 0x00000000061b7219 */ /* 0x180fe20000001207 */
[----:B------:R-:W2:Y:S01]  /*1220*/  LDC.64 R24, c[0x0][0x640] ;  /* 0x00019000ff187b82 */ /* 0x000ea20000000a00 */
[----:B------:R-:W-:Y:S01]  /*1230*/  SHF.R.U32.HI R0, RZ, R0, R7 ;  /* 0x00000000ff007219 */ /* 0x000fe20000011607 */
[----:B------:R-:W-:Y:S01]  /*1240*/  IMAD.MOV.U32 R6, RZ, RZ, R17 ;  /* 0x000000ffff067224 */ /* 0x000fe200078e0011 */
[----:B------:R-:W-:-:S05]  /*1250*/  IADD3 R9, P0, RZ, -R27, RZ ;  /* 0x8000001bff097210 */ /* 0x000fca0007f1e0ff */
[----:B------:R-:W3:Y:S01]  /*1260*/  LDC R8, c[0x0][0x618] ;  /* 0x00018600ff087b82 */ /* 0x000ee20000000800 */
[----:B------:R-:W-:-:S04]  /*1270*/  IMAD.X R7, RZ, RZ, ~R0, P0 ;  /* 0x000000ffff077224 */ /* 0x000fc800000e0e00 */
[-C--:B------:R-:W-:Y:S02]  /*1280*/  IMAD R0, R7, R20.reuse, RZ ;  /* 0x0000001407007224 */ /* 0x080fe400078e02ff */
[----:B------:R-:W-:Y:S01]  /*1290*/  IMAD.MOV.U32 R7, RZ, RZ, R22 ;  /* 0x000000ffff077224 */ /* 0x000fe200078e0016 */
[----:B------:R-:W4:Y:S01]  /*12a0*/  LDC R11, c[0x0][0x608] ;  /* 0x00018200ff0b7b82 */ /* 0x000f220000000800 */
[----:B-1----:R-:W-:Y:S02]  /*12b0*/  IMAD.MOV.U32 R22, RZ, RZ, 0x1 ;  /* 0x00000001ff167424 */ /* 0x002fe400078e00ff */
[----:B------:R-:W-:-:S04]  /*12c0*/  IMAD.WIDE.U32 R6, R9, R20, R6 ;  /* 0x0000001409067225 */ /* 0x000fc800078e0006 */
[----:B------:R-:W-:Y:S01]  /*12d0*/  IMAD R9, R9, R21, R0 ;  /* 0x0000001509097224 */ /* 0x000fe200078e0200 */
[----:B------:R-:W1:Y:S01]  /*12e0*/  LDC R23, c[0x0][0x658] ;  /* 0x00019600ff177b82 */ /* 0x000e620000000800 */
[----:B--2---:R-:W-:Y:S01]  /*12f0*/  ISETP.NE.U32.AND P0, PT, R24, RZ, PT ;  /* 0x000000ff1800720c */ /* 0x004fe20003f05070 */
[----:B------:R-:W-:Y:S02]  /*1300*/  IMAD.MOV.U32 R0, RZ, RZ, -0x1 ;  /* 0xffffffffff007424 */ /* 0x000fe400078e00ff */
[----:B------:R-:W-:Y:S01]  /*1310*/  IMAD.IADD R7, R7, 0x1, R9 ;  /* 0x0000000107077824 */ /* 0x000fe200078e0209 */
[----:B------:R-:W-:-:S03]  /*1320*/  ISETP.NE.AND.EX P0, PT, R25, RZ, PT, P0 ;  /* 0x000000ff1900720c */ /* 0x000fc60003f05300 */
[----:B------:R-:W2:Y:S01]  /*1330*/  LDC R21, c[0x0][0x600] ;  /* 0x00018000ff157b82 */ /* 0x000ea20000000800 */
[-CC-:B---3--:R-:W-:Y:S02]  /*1340*/  SHF.R.U64 R19, R6, R8.reuse, R7.reuse ;  /* 0x0000000806137219 */ /* 0x188fe40000001207 */
[----:B------:R-:W-:-:S05]  /*1350*/  SHF.R.U32.HI R6, RZ, R8, R7 ;  /* 0x00000008ff067219 */ /* 0x000fca0000011607 */
[----:B------:R-:W3:Y:S01]  /*1360*/  LDC R18, c[0x0][0x648] ;  /* 0x00019200ff127b82 */ /* 0x000ee20000000800 */
[-CC-:B----4-:R-:W-:Y:S02]  /*1370*/  SHF.R.U64 R28, R19, R11.reuse, R6.reuse ;  /* 0x0000000b131c7219 */ /* 0x190fe40000001206 */
[----:B------:R-:W-:-:S05]  /*1380*/  SHF.R.U32.HI R6, RZ, R11, R6 ;  /* 0x0000000bff067219 */ /* 0x000fca0000011606 */
[----:B------:R-:W4:Y:S01]  /*1390*/  LDC R20, c[0x0][0x638] ;  /* 0x00018e00ff147b82 */ /* 0x000f220000000800 */
[-CC-:B-1----:R-:W-:Y:S02]  /*13a0*/  SHF.R.U64 R30, R28, R23.reuse, R6.reuse ;  /* 0x000000171c1e7219 */ /* 0x182fe40000001206 */
[-C--:B------:R-:W-:Y:S02]  /*13b0*/  SHF.L.U32 R0, R0, R23.reuse, RZ ;  /* 0x0000001700007219 */ /* 0x080fe400000006ff */
[----:B------:R-:W-:Y:S01]  /*13c0*/  SHF.R.U32.HI R7, RZ, R23, R6 ;  /* 0x00000017ff077219 */ /* 0x000fe20000011606 */
[----:B------:R-:W-:Y:S01]  /*13d0*/  IMAD.MOV.U32 R6, RZ, RZ, R30 ;  /* 0x000000ffff067224 */ /* 0x000fe200078e001e */
[----:B0-----:R-:W-:Y:S01]  /*13e0*/  LOP3.LUT R13, RZ, R0, RZ, 0x33, !PT ;  /* 0x00000000ff0d7212 */ /* 0x001fe200078e33ff */
[----:B------:R-:W0:Y:S01]  /*13f0*/  LDC R26, c[0x0][0x610] ;  /* 0x00018400ff1a7b82 */ /* 0x000e220000000800 */
[----:B------:R-:W-:Y:S05]  /*1400*/  @!P0 BRA `(.L_x_15) ;  /* 0x0000000000288947 */ /* 0x000fea0003800000 */
[----:B------:R-:W1:Y:S02]  /*1410*/  LDC R11, c[0x0][0x64c] ;  /* 0x00019300ff0b7b82 */ /* 0x000e640000000800 */
[----:B-1----:R-:W-:-:S05]  /*1420*/  IADD3 R11, P0, R30, R11, RZ ;  /* 0x0000000b1e0b7210 */ /* 0x002fca0007f1e0ff */
[----:B------:R-:W-:-:S04]  /*1430*/  IMAD.X R17, RZ, RZ, R7, P0 ;  /* 0x000000ffff117224 */ /* 0x000fc800000e0607 */
[----:B------:R-:W-:-:S04]  /*1440*/  IMAD.WIDE.U32 R6, R17, R24, RZ ;  /* 0x0000001811067225 */ /* 0x000fc800078e00ff */
[----:B------:R-:W-:-:S04]  /*1450*/  IMAD.WIDE.U32 R8, P0, R11, R25, R6 ;  /* 0x000000190b087225 */ /* 0x000fc80007800006 */
[----:B------:R-:W-:-:S04]  /*1460*/  IMAD.WIDE.U32 R6, R11, R24, RZ ;  /* 0x000000180b067225 */ /* 0x000fc800078e00ff */
[----:B------:R-:W-:Y:S01]  /*1470*/  IMAD.X R11, RZ, RZ, RZ, P0 ;  /* 0x000000ffff0b7224 */ /* 0x000fe200000e06ff */
[----:B------:R-:W-:Y:S01]  /*1480*/  IADD3 RZ, P0, R7, R8, RZ ;  /* 0x0000000807ff7210 */ /* 0x000fe20007f1e0ff */
[----:B------:R-:W-:-:S04]  /*1490*/  IMAD.MOV.U32 R10, RZ, RZ, R9 ;  /* 0x000000ffff0a7224 */ /* 0x000fc800078e0009 */
[----:B------:R-:W-:-:S08]  /*14a0*/  IMAD.WIDE.U32.X R6, R17, R25, R10, P0 ;  /* 0x0000001911067225 */ /* 0x000fd000000e040a */
.L_x_15:
[----:B---3--:R-:W-:Y:S01]  /*14b0*/  SHF.R.U64 R5, R6, R18, R7 ;  /* 0x0000001206057219 */ /* 0x008fe20000001207 */
[----:B--2---:R-:W-:Y:S01]  /*14c0*/  VIADD R6, R21, 0xffffffff ;  /* 0xffffffff15067836 */ /* 0x004fe20000000000 */
[----:B------:R-:W-:Y:S01]  /*14d0*/  SHF.L.U32 R0, R22, R23, RZ ;  /* 0x0000001716007219 */ /* 0x000fe200000006ff */
[----:B------:R-:W-:Y:S01]  /*14e0*/  @P2 IMAD R14, R15, R16, R4 ;  /* 0x000000100f0e2224 */ /* 0x000fe200078e0204 */
[----:B------:R-:W-:Y:S01]  /*14f0*/  LOP3.LUT R13, R28, R13, RZ, 0xc0, !PT ;  /* 0x0000000d1c0d7212 */ /* 0x000fe200078ec0ff */
[----:B------:R-:W-:-:S04]  /*1500*/  IMAD.MOV R7, RZ, RZ, -R5 ;  /* 0x000000ffff077224 */ /* 0x000fc800078e0a05 */
[----:B------:R-:W-:Y:S01]  /*1510*/  IMAD R13, R0, R5, R13 ;  /* 0x00000005000d7224 */ /* 0x000fe200078e020d */
[----:B------:R-:W-:Y:S01]  /*1520*/  LOP3.LUT R5, R19, R6, RZ, 0xc0, !PT ;  /* 0x0000000613057212 */ /* 0x000fe200078ec0ff */
[----:B----4-:R-:W-:Y:S02]  /*1530*/  IMAD R0, R7, R20, R30 ;  /* 0x0000001407007224 */ /* 0x010fe400078e021e */
[----:B------:R-:W-:Y:S02]  /*1540*/  IMAD.MOV.U32 R6, RZ, RZ, 0x1 ;  /* 0x00000001ff067424 */ /* 0x000fe400078e00ff */
[----:B0-----:R-:W-:Y:S02]  /*1550*/  IMAD R4, R13, R26, R14 ;  /* 0x0000001a0d047224 */ /* 0x001fe400078e020e */
[----:B------:R-:W-:Y:S01]  /*1560*/  IMAD R5, R0, R21, R5 ;  /* 0x0000001500057224 */ /* 0x000fe200078e0205 */
[----:B------:R-:W-:-:S04]  /*1570*/  PRMT R0, R6, 0x7610, R0 ;  /* 0x0000761006007816 */ /* 0x000fc80000000000 */
[----:B------:R-:W-:Y:S02]  /*1580*/  SEL R6, R5, R4, !P2 ;  /* 0x0000000405067207 */ /* 0x000fe40005000000 */
[----:B------:R-:W-:-:S03]  /*1590*/  SEL R4, R4, R5, !P2 ;  /* 0x0000000504047207 */ /* 0x000fc60005000000 */
[----:B------:R3:W-:Y:S04]  /*15a0*/  STL [R1+0x90], R6 ;  /* 0x0000900601007387 */ /* 0x0007e80000100800 */
[----:B------:R3:W-:Y:S04]  /*15b0*/  STL [R1+0x7c], R27 ;  /* 0x00007c1b01007387 */ /* 0x0007e80000100800 */
[----:B------:R3:W-:Y:S02]  /*15c0*/  STL [R1+0x8c], R4 ;  /* 0x00008c0401007387 */ /* 0x0007e40000100800 */
.L_x_13:
[----:B------:R-:W-:Y:S05]  /*15d0*/  @!P1 BRA `(.L_x_16) ;  /* 0x00000000000c9947 */ /* 0x000fea0003800000 */
[----:B------:R-:W-:Y:S01]  /*15e0*/  UCGABAR_WAIT ;  /* 0x0000000000007dc7 */ /* 0x000fe20008000000 */
[----:B------:R-:W-:Y:S01]  /*15f0*/  CCTL.IVALL ;  /* 0x00000000ff00798f */ /* 0x000fe20002000000 */
[----:B------:R-:W-:Y:S05]  /*1600*/  BRA `(.L_x_17) ;  /* 0x0000000000047947 */ /* 0x000fea0003800000 */
.L_x_16:
[----:B------:R-:W-:Y:S06]  /*1610*/  BAR.SYNC.DEFER_BLOCKING 0x0 ;  /* 0x0000000000007b1d */ /* 0x000fec0000010000 */
.L_x_17:
[----:B------:R-:W-:Y:S05]  /*1620*/  @!P3 BRA `(.L_x_18) ;  /* 0x000000dc0000b947 */ /* 0x000fea0003800000 */
[----:B------:R-:W-:-:S06]  /*1630*/  UISETP.GT.U32.AND UP0, UPT, UR12, 0x1, UPT ;  /* 0x000000010c00788c */ /* 0x000fcc000bf04070 */
[----:B------:R-:W-:-:S13]  /*1640*/  PLOP3.LUT P0, PT, PT, PT, UP0, 0x80, 0x0 ;  /* 0x000000000000781c */ /* 0x000fda0003f0f008 */
[----:B------:R-:W-:Y:S05]  /*1650*/  @P0 EXIT ;  /* 0x000000000000094d */ /* 0x000fea0003800000 */
.L_x_19:
[----:B------:R-:W-:-:S08]  /*1660*/  NOP ;  /* 0x0000000000007918 */ /* 0x000fd00000000000 */
[----:B------:R-:W4:Y:S02]  /*1670*/  USETMAXREG.TRY_ALLOC.CTAPOOL UP0, 0xe8 ;  /* 0x000000e8000079c8 */ /* 0x000f240008000600 */
[----:B----4-:R-:W-:-:S13]  /*1680*/  PLOP3.LUT P0, PT, PT, PT, UP0, 0x80, 0x0 ;  /* 0x000000000000781c */ /* 0x010fda0003f0f008 */
[----:B------:R-:W-:Y:S05]  /*1690*/  @!P0 BRA `(.L_x_19) ;  /* 0xfffffffc00f08947 */ /* 0x000fea000383ffff */
[----:B------:R-:W-:-:S13]  /*16a0*/  LOP3.LUT P0, RZ, R0, 0xff, RZ, 0xc0, !PT ;  /* 0x000000ff00ff7812 */ /* 0x000fda000780c0ff */
[----:B------:R-:W-:Y:S05]  /*16b0*/  @!P0 EXIT ;  /* 0x000000000000894d */ /* 0x000fea0003800000 */
[----:B------:R-:W4:Y:S01]  /*16c0*/  S2UR UR6, SR_CgaCtaId ;  /* 0x00000000000679c3 */ /* 0x000f220000008800 */
[CC--:B------:R-:W-:Y:S01]  /*16d0*/  LEA.HI R0, R12.reuse, R3.reuse, RZ, 0x2 ;  /* 0x000000030c007211 */ /* 0x0c0fe200078f10ff */
[----:B------:R-:W-:Y:S01]  /*16e0*/  UIADD3 UR7, UR17, -0x1, URZ ;  /* 0xffffffff11077890 */ /* 0x000fe2000fffe03f */
[----:B------:R-:W-:Y:S01]  /*16f0*/  LEA.HI R3, R12, R3, RZ, 0x5 ;  /* 0x000000030c037211 */ /* 0x000fe200078f28ff */
[----:B------:R-:W-:Y:S01]  /*1700*/  UMOV UR12, 0x400 ;  /* 0x00000400000c7882 */ /* 0x000fe20000000000 */
[--C-:B------:R-:W-:Y:S01]  /*1710*/  SHF.R.S32.HI R2, RZ, 0x2, R0.reuse ;  /* 0x00000002ff027819 */ /* 0x100fe20000011400 */
[----:B------:R-:W-:Y:S01]  /*1720*/  UISETP.LT.AND UP0, UPT, UR14, 0x1, UPT ;  /* 0x000000010e00788c */ /* 0x000fe2000bf01270 */
[----:B------:R-:W-:Y:S01]  /*1730*/  SHF.R.S32.HI R5, RZ, 0x1f, R0 ;  /* 0x0000001fff057819 */ /* 0x000fe20000011400 */
[----:B------:R-:W-:Y:S02]  /*1740*/  ULOP3.LUT UR27, UR13, 0x1, URZ, 0xfc, !UPT ;  /* 0x000000010d1b7892 */ /* 0x000fe4000f8efc3f */
[----:B------:R-:W-:Y:S01]  /*1750*/  USEL UR16, UR14, 0x1, UP0 ;  /* 0x000000010e107887 */ /* 0x000fe20008000000 */
[----:B------:R-:W-:Y:S01]  /*1760*/  LEA.HI R5, R5, R2, RZ, 0x3 ;  /* 0x0000000205057211 */ /* 0x000fe200078f18ff */
[----:B------:R-:W-:-:S02]  /*1770*/  UISETP.NE.AND UP0, UPT, UR7, URZ, UPT ;  /* 0x0000003f0700728c */ /* 0x000fc4000bf05270 */
[----:B------:R-:W-:Y:S01]  /*1780*/  USHF.L.U32 UR28, UR14, 0x1, URZ ;  /* 0x000000010e1c7899 */ /* 0x000fe2000800063f */
[----:B------:R-:W-:Y:S01]  /*1790*/  LOP3.LUT R5, R5, 0xfffffff8, RZ, 0xc0, !PT ;  /* 0xfffffff805057812 */ /* 0x000fe200078ec0ff */
[----:B------:R-:W-:Y:S02]  /*17a0*/  UIADD3 UR16, -UR16, UR14, URZ ;  /* 0x0000000e10107290 */ /* 0x000fe4000fffe13f */
[----:B------:R-:W-:Y:S02]  /*17b0*/  USEL UR30, URZ, 0x1, UP0 ;  /* 0x000000013f1e7887 */ /* 0x000fe40008000000 */
[----:B------:R-:W-:Y:S01]  /*17c0*/  IMAD.IADD R2, R2, 0x1, -R5 ;  /* 0x0000000102027824 */ /* 0x000fe200078e0a05 */
[----:B------:R-:W-:Y:S01]  /*17d0*/  SHF.R.S32.HI R5, RZ, 0x5, R3 ;  /* 0x00000005ff057819 */ /* 0x000fe20000011403 */
[----:B----4-:R-:W-:-:S03]  /*17e0*/  ULEA UR12, UR6, UR12, 0x18 ;  /* 0x0000000c060c7291 */ /* 0x010fc6000f8ec03f */
[--C-:B------:R-:W-:Y:S01]  /*17f0*/  SHF.R.S32.HI R3, RZ, 0x1f, R2.reuse ;  /* 0x0000001fff037819 */ /* 0x100fe20000011402 */
[----:B------:R-:W-:Y:S01]  /*1800*/  USHF.L.U32 UR6, UR7, 0x3, URZ ;  /* 0x0000000307067899 */ /* 0x000fe2000800063f */
[C-C-:B------:R-:W-:Y:S01]  /*1810*/  IMAD R0, R5.reuse, -0x10, -R2.reuse ;  /* 0xfffffff005007824 */ /* 0x140fe200078e0a02 */
[----:B------:R-:W-:Y:S02]  /*1820*/  UIADD3 UR29, UR12, 0xc0, URZ ;  /* 0x000000c00c1d7890 */ /* 0x000fe4000fffe03f */
[----:B------:R-:W-:Y:S01]  /*1830*/  ULOP3.LUT UR6, UR6, 0x8, URZ, 0xc0, !UPT ;  /* 0x0000000806067892 */ /* 0x000fe2000f8ec03f */
[----:B------:R-:W-:Y:S01]  /*1840*/  IMAD.WIDE R2, R5, 0x10, R2 ;  /* 0x0000001005027825 */ /* 0x000fe200078e0202 */
[----:B------:R-:W-:Y:S02]  /*1850*/  ULEA UR17, UR17, UR29, 0x3 ;  /* 0x0000001d11117291 */ /* 0x000fe4000f8e183f */
[----:B------:R-:W-:Y:S02]  /*1860*/  ULOP3.LUT UR31, UR6, 0x8, URZ, 0x3c, !UPT ;  /* 0x00000008061f7892 */ /* 0x000fe4000f8e3c3f */
[----:B------:R-:W-:-:S03]  /*1870*/  ULOP3.LUT UR18, UR6, 0x18, URZ, 0x3c, !UPT ;  /* 0x0000001806127892 */ /* 0x000fc6000f8e3c3f */
[----:B------:R-:W-:Y:S02]  /*1880*/  ULDC UR6, c[0x0][0x284] ;  /* 0x0000a10000067ab9 */ /* 0x000fe40000000800 */
[----:B------:R-:W-:-:S05]  /*1890*/  VIADD R0, R0, UR6 ;  /* 0x0000000600007c36 */ /* 0x000fca0008000000 */
[----:B------:R4:W-:Y:S04]  /*18a0*/  STL [R1+0x94], R0 ;  /* 0x0000940001007387 */ /* 0x0009e80000100800 */
[----:B------:R4:W-:Y:S02]  /*18b0*/  STL.64 [R1+0x98], R2 ;  /* 0x0000980201007387 */ /* 0x0009e40000100a00 */
.L_x_302:
[----:B----4-:R-:W-:Y:S01]  /*18c0*/  IMAD.U32 R0, RZ, RZ, UR30 ;  /* 0x0000001eff007e24 */ /* 0x010fe2000f8e00ff */
[----:B0-2---:R-:W4:Y:S01]  /*18d0*/  LDC R2, c[0x0][0x28c] ;  /* 0x0000a300ff027b82 */ /* 0x005f220000000800 */
[----:B------:R-:W-:Y:S01]  /*18e0*/  UMOV UR6, URZ ;  /* 0x0000003f00067c82 */ /* 0x000fe20008000000 */
[----:B------:R-:W-:Y:S02]  /*18f0*/  UMOV UR19, UR5 ;  /* 0x0000000500137c82 */ /* 0x000fe40008000000 */
[----:B------:R-:W-:-:S04]  /*1900*/  SHF.L.U32 R0, R0, 0x1f, RZ ;  /* 0x0000001f00007819 */ /* 0x000fc800000006ff */
[----:B------:R-:W5:Y:S01]  /*1910*/  SYNCS.PHASECHK.TRANS64.TRYWAIT P0, [UR17+-0x8], R0 ;  /* 0xfffff800ff0075a7 */ /* 0x000f620008000151 */
[----:B----4-:R-:W-:Y:S01]  /*1920*/  ISETP.GE.AND P1, PT, R2, 0x1, PT ;  /* 0x000000010200780c */ /* 0x010fe20003f26270 */
[----:B-----5:R-:W-:-:S12]  /*1930*/  @!P0 BRA `(.L_x_20) ;  /* 0x000000ec00b08947 */ /* 0x020fd80003800000 */
.L_x_331:
[----:B------:R0:W-:Y:S01]  /*1940*/  STL [R1+0x74], RZ ;  /* 0x000074ff01007387 */ /* 0x0001e20000100800 */
[----:B------:R-:W-:Y:S01]  /*1950*/  UMOV UR7, URZ ;  /* 0x0000003f00077c82 */ /* 0x000fe20008000000 */
[----:B------:R-:W-:Y:S01]  /*1960*/  UMOV UR8, URZ ;  /* 0x0000003f00087c82 */ /* 0x000fe20008000000 */
[----:B----4-:R-:W-:Y:S01]  /*1970*/  IMAD.MOV.U32 R0, RZ, RZ, RZ ;  /* 0x000000ffff007224 */ /* 0x010fe200078e00ff */
[----:B------:R4:W-:Y:S01]  /*1980*/  STL [R1+0x70], RZ ;  /* 0x000070ff01007387 */ /* 0x0009e20000100800 */
[----:B------:R-:W-:Y:S02]  /*1990*/  CS2R R2, SRZ ;  /* 0x0000000000027805 */ /* 0x000fe4000001ff00 */
[----:B---3--:R-:W-:Y:S02]  /*19a0*/  CS2R R4, SRZ ;  /* 0x0000000000047805 */ /* 0x008fe4000001ff00 */
[----:B--2---:R-:W-:Y:S01]  /*19b0*/  CS2R R6, SRZ ;  /* 0x0000000000067805 */ /* 0x004fe2000001ff00 */
[----:B------:R4:W-:Y:S01]  /*19c0*/  STL [R1+0x6c], RZ ;  /* 0x00006cff01007387 */ /* 0x0009e20000100800 */
[----:B------:R-:W-:-:S02]  /*19d0*/  CS2R R8, SRZ ;  /* 0x0000000000087805 */ /* 0x000fc4000001ff00 */
[----:B0-----:R-:W-:Y:S02]  /*19e0*/  CS2R R10, SRZ ;  /* 0x00000000000a7805 */ /* 0x001fe4000001ff00 */
[----:B------:R-:W-:Y:S01]  /*19f0*/  CS2R R12, SRZ ;  /* 0x00000000000c7805 */ /* 0x000fe2000001ff00 */
[----:B------:R4:W-:Y:S01]  /*1a00*/  STL [R1+0x68], RZ ;  /* 0x000068ff01007387 */ /* 0x0009e20000100800 */
[----:B------:R-:W-:Y:S02]  /*1a10*/  CS2R R14, SRZ ;  /* 0x00000000000e7805 */ /* 0x000fe4000001ff00 */
[----:B-1----:R-:W-:Y:S02]  /*1a20*/  CS2R R16, SRZ ;  /* 0x0000000000107805 */ /* 0x002fe4000001ff00 */
[----:B------:R-:W-:Y:S01]  /*1a30*/  CS2R R18, SRZ ;  /* 0x0000000000127805 */ /* 0x000fe2000001ff00 */
[----:B------:R4:W-:Y:S01]  /*1a40*/  STL [R1+0x64], RZ ;  /* 0x000064ff01007387 */ /* 0x0009e20000100800 */
[----:B------:R-:W-:-:S02]  /*1a50*/  CS2R R20, SRZ ;  /* 0x0000000000147805 */ /* 0x000fc4000001ff00 */
[----:B------:R-:W-:Y:S02]  /*1a60*/  CS2R R22, SRZ ;  /* 0x0000000000167805 */ /* 0x000fe4000001ff00 */
[----:B------:R-:W-:Y:S01]  /*1a70*/  CS2R R152, SRZ ;  /* 0x0000000000987805 */ /* 0x000fe2000001ff00 */
[----:B------:R4:W-:Y:S01]  /*1a80*/  STL [R1+0x60], RZ ;  /* 0x000060ff01007387 */ /* 0x0009e20000100800 */
[----:B------:R-:W-:Y:S02]  /*1a90*/  CS2R R154, SRZ ;  /* 0x00000000009a7805 */ /* 0x000fe4000001ff00 */
[----:B------:R-:W-:Y:S02]  /*1aa0*/  CS2R R156, SRZ ;  /* 0x00000000009c7805 */ /* 0x000fe4000001ff00 */
        /* <DEDUP_REMOVED lines=46> */
[----:B------:R-:W-:Y:S01]  /*1d90*/  IMAD.MOV.U32 R226, RZ, RZ, RZ ;  /* 0x000000ffffe27224 */ /* 0x000fe200078e00ff */
[----:B------:R-:W-:Y:S01]  /*1da0*/  CS2R R24, SRZ ;  /* 0x0000000000187805 */ /* 0x000fe2000001ff00 */
[----:B------:R-:W-:Y:S01]  /*1db0*/  IMAD.U32 R227, RZ, RZ, UR4 ;  /* 0x00000004ffe37e24 */ /* 0x000fe2000f8e00ff */
[----:B------:R4:W-:Y:S01]  /*1dc0*/  STL [R1+0x2c], RZ ;  /* 0x00002cff01007387 */ /* 0x0009e20000100800 */
[----:B------:R-:W-:Y:S02]  /*1dd0*/  CS2R R26, SRZ ;  /* 0x00000000001a7805 */ /* 0x000fe4000001ff00 */
[----:B------:R-:W-:-:S02]  /*1de0*/  CS2R R28, SRZ ;  /* 0x00000000001c7805 */ /* 0x000fc4000001ff00 */
[----:B------:R-:W-:Y:S01]  /*1df0*/  CS2R R30, SRZ ;  /* 0x00000000001e7805 */ /* 0x000fe2000001ff00 */
[----:B------:R4:W-:Y:S01]  /*1e00*/  STL [R1+0x28], RZ ;  /* 0x000028ff01007387 */ /* 0x0009e20000100800 */
[----:B------:R-:W-:Y:S02]  /*1e10*/  CS2R R32, SRZ ;  /* 0x0000000000207805 */ /* 0x000fe4000001ff00 */
[----:B------:R-:W-:Y:S02]  /*1e20*/  CS2R R34, SRZ ;  /* 0x0000000000227805 */ /* 0x000fe4000001ff00 */
[----:B------:R-:W-:Y:S01]  /*1e30*/  CS2R R36, SRZ ;  /* 0x0000000000247805 */ /* 0x000fe2000001ff00 */
        /* <DEDUP_REMOVED lines=36> */
[----:B------:R4:W-:Y:S01]  /*2080*/  STL [R1], RZ ;  /* 0x000000ff01007387 */ /* 0x0009e20000100800 */
[----:B------:R-:W-:Y:S02]  /*2090*/  CS2R R92, SRZ ;  /* 0x00000000005c7805 */ /* 0x000fe4000001ff00 */
[----:B------:R-:W-:Y:S02]  /*20a0*/  CS2R R94, SRZ ;  /* 0x00000000005e7805 */ /* 0x000fe4000001ff00 */
[----:B------:R-:W-:Y:S02]  /*20b0*/  CS2R R96, SRZ ;  /* 0x0000000000607805 */ /* 0x000fe4000001ff00 */
[----:B------:R-:W-:Y:S02]  /*20c0*/  CS2R R98, SRZ ;  /* 0x0000000000627805 */ /* 0x000fe4000001ff00 */
[----:B------:R-:W-:-:S02]  /*20d0*/  CS2R R100, SRZ ;  /* 0x0000000000647805 */ /* 0x000fc4000001ff00 */
[----:B------:R-:W-:Y:S02]  /*20e0*/  CS2R R102, SRZ ;  /* 0x0000000000667805 */ /* 0x000fe4000001ff00 */
        /* <DEDUP_REMOVED lines=23> */
[----:B------:R-:W-:Y:S01]  /*2260*/  CS2R R150, SRZ ;  /* 0x0000000000967805 */ /* 0x000fe2000001ff00 */
[----:B----4-:R-:W-:Y:S06]  /*2270*/  @!P1 BRA `(.L_x_21) ;  /* 0x0000001000749947 */ /* 0x010fec0003800000 */
[----:B------:R-:W-:-:S06]  /*2280*/  UISETP.NE.AND UP0, UPT, UR27, 0x3, UPT ;  /* 0x000000031b00788c */ /* 0x000fcc000bf05270 */
[----:B------:R-:W-:-:S13]  /*2290*/  PLOP3.LUT P1, PT, PT, PT, UP0, 0x80, 0x0 ;  /* 0x000000000000781c */ /* 0x000fda0003f2f008 */
[----:B------:R-:W-:Y:S05]  /*22a0*/  @!P1 BRA `(.L_x_22) ;  /* 0x0000000000049947 */ /* 0x000fea0003800000 */
[----:B------:R-:W-:Y:S01]  /*22b0*/  BPT.TRAP 0x1 ;  /* 0x000000040000795c */ /* 0x000fe20000300000 */
.L_x_22:
[----:B------:R-:W-:Y:S01]  /*22c0*/  ULEA UR6, UR5, UR12, 0x3 ;  /* 0x0000000c05067291 */ /* 0x000fe2000f8e183f */
[----:B------:R-:W-:-:S05]  /*22d0*/  IMAD.U32 R0, RZ, RZ, UR4 ;  /* 0x00000004ff007e24 */ /* 0x000fca000f8e00ff */
[----:B------:R-:W-:-:S04]  /*22e0*/  SHF.L.U32 R0, R0, 0x1f, RZ ;  /* 0x0000001f00007819 */ /* 0x000fc800000006ff */
[----:B------:R0:W1:Y:S01]  /*22f0*/  SYNCS.PHASECHK.TRANS64.TRYWAIT P0, [UR6], R0 ;  /* 0x00000000ff0075a7 */ /* 0x0000620008000146 */
[----:B------:R-:W-:Y:S05]  /*2300*/  @!P1 BRA `(.L_x_23) ;  /* 0x0000000000049947 */ /* 0x000fea0003800000 */
[----:B------:R-:W-:Y:S01]  /*2310*/  BPT.TRAP 0x1 ;  /* 0x000000040000795c */ /* 0x000fe20000300000 */
.L_x_23:
[----:B-1----:R-:W-:Y:S05]  /*2320*/  @P0 BRA `(.L_x_24) ;  /* 0x0000000000080947 */ /* 0x002fea0003800000 */
[----:B------:R-:W1:Y:S02]  /*2330*/  SYNCS.PHASECHK.TRANS64.TRYWAIT P0, [UR6], R0 ;  /* 0x00000000ff0075a7 */ /* 0x000e640008000146 */
[----:B-1----:R-:W-:Y:S05]  /*2340*/  @!P0 BRA `(.L_x_25) ;  /* 0x000000e400448947 */ /* 0x002fea0003800000 */
.L_x_24:
[----:B------:R-:W-:Y:S01]  /*2350*/  UIADD3 UR6, UR12, 0x180, URZ ;  /* 0x000001800c067890 */ /* 0x000fe2000fffe03f */
[----:B------:R-:W-:Y:S01]  /*2360*/  WARPGROUP.ARRIVE ;  /* 0x00000000000079c5 */ /* 0x000fe20000000000 */
[----:B------:R-:W-:Y:S01]  /*2370*/  UIADD3 UR7, UR12, 0xb180, URZ ;  /* 0x0000b1800c077890 */ /* 0x000fe2000fffe03f */
[----:B------:R2:W-:Y:S01]  /*2380*/  STL [R1+0x74], RZ ;  /* 0x000074ff01007387 */ /* 0x0005e20000100800 */
[----:B------:R-:W-:Y:S01]  /*2390*/  USHF.R.U32.HI UR6, URZ, 0x4, UR6 ;  /* 0x000000043f067899 */ /* 0x000fe20008011606 */
[----:B01----:R-:W-:Y:S01]  /*23a0*/  IMAD.MOV.U32 R0, RZ, RZ, RZ ;  /* 0x000000ffff007224 */ /* 0x003fe200078e00ff */
[----:B------:R-:W-:Y:S01]  /*23b0*/  USHF.R.U32.HI UR7, URZ, 0x4, UR7 ;  /* 0x000000043f077899 */ /* 0x000fe20008011607 */
[----:B------:R2:W-:Y:S01]  /*23c0*/  STL [R1+0x70], RZ ;  /* 0x000070ff01007387 */ /* 0x0005e20000100800 */
[----:B------:R-:W-:Y:S01]  /*23d0*/  ULOP3.LUT UR6, UR6, 0x3fff, URZ, 0xc0, !UPT ;  /* 0x00003fff06067892 */ /* 0x000fe2000f8ec03f */
[----:B------:R-:W-:Y:S01]  /*23e0*/  CS2R R2, SRZ ;  /* 0x0000000000027805 */ /* 0x000fe2000001ff00 */
[----:B------:R-:W-:Y:S01]  /*23f0*/  ULOP3.LUT UR7, UR7, 0x3fff, URZ, 0xc0, !UPT ;  /* 0x00003fff07077892 */ /* 0x000fe2000f8ec03f */
[----:B------:R2:W-:Y:S01]  /*2400*/  STL [R1+0x6c], RZ ;  /* 0x00006cff01007387 */ /* 0x0005e20000100800 */
[----:B------:R-:W-:Y:S01]  /*2410*/  ULOP3.LUT UR6, UR6, 0x10000, URZ, 0xfc, !UPT ;  /* 0x0001000006067892 */ /* 0x000fe2000f8efc3f */
[----:B------:R-:W-:Y:S01]  /*2420*/  CS2R R4, SRZ ;  /* 0x0000000000047805 */ /* 0x000fe2000001ff00 */
[----:B------:R-:W-:Y:S01]  /*2430*/  ULOP3.LUT UR7, UR7, 0x10000, URZ, 0xfc, !UPT ;  /* 0x0001000007077892 */ /* 0x000fe2000f8efc3f */
[----:B------:R2:W-:Y:S01]  /*2440*/  STL [R1+0x68], RZ ;  /* 0x000068ff01007387 */ /* 0x0005e20000100800 */
[----:B------:R-:W-:Y:S01]  /*2450*/  ULEA UR8, UR5, UR6, 0x8 ;  /* 0x0000000605087291 */ /* 0x000fe2000f8e403f */
[----:B------:R-:W-:Y:S01]  /*2460*/  CS2R R6, SRZ ;  /* 0x0000000000067805 */ /* 0x000fe2000001ff00 */
[----:B------:R-:W-:Y:S01]  /*2470*/  ULEA UR10, UR5, UR7, 0xa ;  /* 0x00000007050a7291 */ /* 0x000fe2000f8e503f */
[----:B------:R2:W-:Y:S01]  /*2480*/  STL [R1+0x64], RZ ;  /* 0x000064ff01007387 */ /* 0x0005e20000100800 */
[----:B------:R-:W-:Y:S01]  /*2490*/  UMOV UR9, 0x80000020 ;  /* 0x8000002000097882 */ /* 0x000fe20000000000 */
[----:B------:R-:W-:Y:S01]  /*24a0*/  UMOV UR11, 0x80000020 ;  /* 0x80000020000b7882 */ /* 0x000fe20000000000 */
[----:B------:R-:W-:Y:S01]  /*24b0*/  ULDC UR7, c[0x0][0x50c] ;  /* 0x0001430000077ab9 */ /* 0x000fe20000000800 */
[----:B------:R2:W-:Y:S01]  /*24c0*/  STL [R1+0x60], RZ ;  /* 0x000060ff01007387 */ /* 0x0005e20000100800 */
[----:B------:R-:W-:Y:S01]  /*24d0*/  UISETP.NE.AND UP0, UPT, UR7, 0x2, UPT ;  /* 0x000000020700788c */ /* 0x000fe2000bf05270 */
[----:B------:R-:W-:Y:S01]  /*24e0*/  CS2R R8, SRZ ;  /* 0x0000000000087805 */ /* 0x000fe2000001ff00 */
[----:B------:R-:W-:Y:S01]  /*24f0*/  UMOV UR6, 0x2 ;  /* 0x0000000200067882 */ /* 0x000fe20000000000 */
[----:B------:R-:W-:Y:S01]  /*2500*/  QGMMA.64x256x32.F32.E4M3.E4M3 R24, gdesc[UR8], RZ, !UPT ;  /* 0x03e00000081879f3 */ /* 0x000fe2000c7008ff */
[----:B------:R2:W-:Y:S01]  /*2510*/  STL [R1+0x5c], RZ ;  /* 0x00005cff01007387 */ /* 0x0005e20000100800 */
[----:B------:R-:W-:Y:S01]  /*2520*/  USEL UR7, URZ, 0x1, UP0 ;  /* 0x000000013f077887 */ /* 0x000fe20008000000 */
[----:B------:R-:W-:Y:S01]  /*2530*/  CS2R R10, SRZ ;  /* 0x00000000000a7805 */ /* 0x000fe2000001ff00 */
[----:B------:R-:W-:Y:S01]  /*2540*/  UIADD3 UR8, UR8, 0x2, URZ ;  /* 0x0000000208087890 */ /* 0x000fe2000fffe03f */
[----:B------:R2:W-:Y:S01]  /*2550*/  STL [R1+0x58], RZ ;  /* 0x000058ff01007387 */ /* 0x0005e20000100800 */
[----:B------:R-:W-:Y:S01]  /*2560*/  UIADD3 UR10, UR10, 0x2, URZ ;  /* 0x000000020a0a7890 */ /* 0x000fe2000fffe03f */
[----:B------:R-:W-:-:S02]  /*2570*/  CS2R R12, SRZ ;  /* 0x00000000000c7805 */ /* 0x000fc4000001ff00 */
[----:B------:R-:W-:Y:S01]  /*2580*/  ISETP.NE.AND P0, PT, RZ, UR7, PT ;  /* 0x00000007ff007c0c */ /* 0x000fe2000bf05270 */
[----:B------:R2:W-:Y:S01]  /*2590*/  STL [R1+0x54], RZ ;  /* 0x000054ff01007387 */ /* 0x0005e20000100800 */
[----:B------:R-:W-:Y:S01]  /*25a0*/  UMOV UR9, 0x80000020 ;  /* 0x8000002000097882 */ /* 0x000fe20000000000 */
[----:B------:R-:W-:Y:S01]  /*25b0*/  UMOV UR11, 0x80000020 ;  /* 0x80000020000b7882 */ /* 0x000fe20000000000 */
        /* <DEDUP_REMOVED lines=55> */
[----:B------:R-:W-:Y:S01]  /*2930*/  CS2R R224, SRZ ;  /* 0x0000000000e07805 */ /* 0x000fe2000001ff00 */
[----:B------:R-:W-:Y:S01]  /*2940*/  IMAD.MOV.U32 R226, RZ, RZ, RZ ;  /* 0x000000ffffe27224 */ /* 0x000fe200078e00ff */
[----:B------:R2:W-:Y:S04]  /*2950*/  STL [R1+0x18], RZ ;  /* 0x000018ff01007387 */ /* 0x0005e80000100800 */
[----:B------:R2:W-:Y:S04]  /*2960*/  STL [R1+0x14], RZ ;  /* 0x000014ff01007387 */ /* 0x0005e80000100800 */
[----:B------:R2:W-:Y:S04]  /*2970*/  STL [R1+0x10], RZ ;  /* 0x000010ff01007387 */ /* 0x0005e80000100800 */
[----:B------:R2:W-:Y:S04]  /*2980*/  STL [R1+0xc], RZ ;  /* 0x00000cff01007387 */ /* 0x0005e80000100800 */
[----:B------:R2:W-:Y:S04]  /*2990*/  STL [R1+0x8], RZ ;  /* 0x000008ff01007387 */ /* 0x0005e80000100800 */
[----:B------:R2:W-:Y:S04]  /*29a0*/  STL [R1+0x4], RZ ;  /* 0x000004ff01007387 */ /* 0x0005e80000100800 */
[----:B------:R2:W-:Y:S01]  /*29b0*/  STL [R1], RZ ;  /* 0x000000ff01007387 */ /* 0x0005e20000100800 */
[----:B------:R-:W-:Y:S01]  /*29c0*/  QGMMA.64x256x32.F32.E4M3.E4M3 R24, gdesc[UR8], R24, gsb0 ;  /* 0x03e00000081879f3 */ /* 0x000fe20008000818 */
[----:B------:R-:W-:Y:S05]  /*29d0*/  @!P0 BRA `(.L_x_26) ;  /* 0x0000000800808947 */ /* 0x000fea0003800000 */
[----:B------:R-:W-:Y:S02]  /*29e0*/  WARPGROUP.DEPBAR.LE gsb0, 0x0 ;  /* 0x00008000000079c5 */ /* 0x000fe40000010000 */
[----:B------:R-:W-:-:S01]  /*29f0*/  FADD R227, RZ, R122 ;  /* 0x0000007affe37221 */ /* 0x000fc20000000000 */
[----:B------:R-:W-:Y:S01]  /*2a00*/  FADD R226, RZ, R24 ;  /* 0x00000018ffe27221 */ /* 0x000fe20000000000 */
[----:B------:R-:W-:-:S01]  /*2a10*/  FADD R225, RZ, R25 ;  /* 0x00000019ffe17221 */ /* 0x000fc20000000000 */
[----:B------:R-:W-:Y:S01]  /*2a20*/  FADD R224, RZ, R26 ;  /* 0x0000001affe07221 */ /* 0x000fe20000000000 */
[----:B------:R-:W-:-:S01]  /*2a30*/  FADD R223, RZ, R27 ;  /* 0x0000001bffdf7221 */ /* 0x000fc20000000000 */
[----:B------:R0:W-:Y:S01]  /*2a40*/  STL [R1], R227 ;  /* 0x000000e301007387 */ /* 0x0001e20000100800 */
[----:B------:R-:W-:-:S01]  /*2a50*/  FADD R222, RZ, R28 ;  /* 0x0000001cffde7221 */ /* 0x000fc20000000000 */
[----:B------:R-:W-:Y:S01]  /*2a60*/  FADD R221, RZ, R29 ;  /* 0x0000001dffdd7221 */ /* 0x000fe20000000000 */
[----:B------:R-:W-:-:S01]  /*2a70*/  FADD R220, RZ, R30 ;  /* 0x0000001effdc7221 */ /* 0x000fc20000000000 */
[----:B------:R-:W-:Y:S01]  /*2a80*/  FADD R219, RZ, R31 ;  /* 0x0000001fffdb7221 */ /* 0x000fe20000000000 */
[----:B------:R-:W-:-:S01]  /*2a90*/  FADD R218, RZ, R32 ;  /* 0x00000020ffda7221 */ /* 0x000fc20000000000 */
[----:B------:R-:W-:Y:S01]  /*2aa0*/  FADD R217, RZ, R33 ;  /* 0x00000021ffd97221 */ /* 0x000fe20000000000 */
[----:B------:R-:W-:-:S01]  /*2ab0*/  FADD R216, RZ, R34 ;  /* 0x00000022ffd87221 */ /* 0x000fc20000000000 */
[----:B------:R-:W-:Y:S01]  /*2ac0*/  FADD R215, RZ, R35 ;  /* 0x00000023ffd77221 */ /* 0x000fe20000000000 */
[----:B------:R-:W-:-:S01]  /*2ad0*/  FADD R214, RZ, R36 ;  /* 0x00000024ffd67221 */ /* 0x000fc20000000000 */
[----:B0-----:R-:W-:Y:S01]  /*2ae0*/  FADD R227, RZ, R123 ;  /* 0x0000007bffe37221 */ /* 0x001fe20000000000 */
[----:B------:R-:W-:-:S01]  /*2af0*/  FADD R213, RZ, R37 ;  /* 0x00000025ffd57221 */ /* 0x000fc20000000000 */
[----:B------:R-:W-:Y:S01]  /*2b00*/  FADD R212, RZ, R38 ;  /* 0x00000026ffd47221 */ /* 0x000fe20000000000 */
[----:B------:R-:W-:-:S01]  /*2b10*/  FADD R211, RZ, R39 ;  /* 0x00000027ffd37221 */ /* 0x000fc20000000000 */
[----:B------:R-:W-:Y:S01]  /*2b20*/  FADD R210, RZ, R40 ;  /* 0x00000028ffd27221 */ /* 0x000fe20000000000 */
[----:B------:R0:W-:Y:S01]  /*2b30*/  STL [R1+0x4], R227 ;  /* 0x000004e301007387 */ /* 0x0001e20000100800 */
        /* <DEDUP_REMOVED lines=93> */
[----:B------:R-:W-:Y:S01]  /*3110*/  UMOV UR6, URZ ;  /* 0x0000003f00067c82 */ /* 0x000fe20008000000 */
[----:B0-----:R-:W-:-:S05]  /*3120*/  FADD R227, RZ, R130 ;  /* 0x00000082ffe37221 */ /* 0x001fca0000000000 */
[----:B------:R0:W-:Y:S02]  /*3130*/  STL [R1+0x20], R227 ;  /* 0x000020e301007387 */ /* 0x0001e40000100800 */
        /* <DEDUP_REMOVED lines=42> */
.L_x_26:
[----:B------:R-:W-:-:S04]  /*33e0*/  UIADD3 UR19, UR5, 0x1, URZ ;  /* 0x0000000105137890 */ /* 0x000fc8000fffe03f */
[----:B------:R-:W-:-:S04]  /*33f0*/  UISETP.NE.AND UP0, UPT, UR19, 0xb, UPT ;  /* 0x0000000b1300788c */ /* 0x000fc8000bf05270 */
[----:B------:R-:W-:Y:S02]  /*3400*/  USEL UR8, URZ, 0x1, UP0 ;  /* 0x000000013f087887 */ /* 0x000fe40008000000 */
[----:B------:R-:W-:Y:S02]  /*3410*/  USEL UR19, UR19, URZ, UP0 ;  /* 0x0000003f13137287 */ /* 0x000fe40008000000 */
[----:B------:R-:W-:-:S06]  /*3420*/  ULOP3.LUT UR8, UR4, UR8, URZ, 0x3c, !UPT ;  /* 0x0000000804087292 */ /* 0x000fcc000f8e3c3f */
[----:B0-----:R-:W-:Y:S01]  /*3430*/  IMAD.U32 R227, RZ, RZ, UR8 ;  /* 0x00000008ffe37e24 */ /* 0x001fe2000f8e00ff */
[----:B------:R-:W-:-:S06]  /*3440*/  UMOV UR8, 0x1 ;  /* 0x0000000100087882 */ /* 0x000fcc0000000000 */
.L_x_21:
[----:B------:R-:W-:-:S06]  /*3450*/  UISETP.GE.AND UP0, UPT, UR16, 0x1, UPT ;  /* 0x000000011000788c */ /* 0x000fcc000bf06270 */
[----:B------:R-:W-:-:S13]  /*3460*/  PLOP3.LUT P0, PT, PT, PT, UP0, 0x80, 0x0 ;  /* 0x000000000000781c */ /* 0x000fda0003f0f008 */
[----:B------:R-:W-:Y:S05]  /*3470*/  @!P0 BRA `(.L_x_27) ;  /* 0x0000001000a48947 */ /* 0x000fea0003800000 */
[----:B------:R-:W-:Y:S01]  /*3480*/  IMAD.U32 R228, RZ, RZ, UR16 ;  /* 0x00000010ffe47e24 */ /* 0x000fe2000f8e00ff */
[----:B------:R-:W-:Y:S01]  /*3490*/  UMOV UR26, UR5 ;  /* 0x00000005001a7c82 */ /* 0x000fe20008000000 */
[----:B------:R-:W-:-:S05]  /*34a0*/  ULDC UR32, c[0x0][0x50c] ;  /* 0x0001430000207ab9 */ /* 0x000fca0000000800 */
.L_x_35:
[----:B------:R-:W-:-:S06]  /*34b0*/  UISETP.NE.AND UP0, UPT, UR27, 0x3, UPT ;  /* 0x000000031b00788c */ /* 0x000fcc000bf05270 */
[----:B------:R-:W-:-:S13]  /*34c0*/  PLOP3.LUT P1, PT, PT, PT, UP0, 0x80, 0x0 ;  /* 0x000000000000781c */ /* 0x000fda0003f2f008 */
[----:B-1---5:R-:W-:Y:S05]  /*34d0*/  @!P1 BRA `(.L_x_28) ;  /* 0x0000000000049947 */ /* 0x022fea0003800000 */
[----:B------:R-:W-:Y:S01]  /*34e0*/  BPT.TRAP 0x1 ;  /* 0x000000040000795c */ /* 0x000fe20000300000 */
.L_x_28:
[----:B------:R-:W-:Y:S01]  /*34f0*/  ULEA UR9, UR19, UR12, 0x3 ;  /* 0x0000000c13097291 */ /* 0x000fe2000f8e183f */
[----:B------:R-:W-:-:S08]  /*3500*/  SHF.L.U32 R229, R227, 0x1f, RZ ;  /* 0x0000001fe3e57819 */ /* 0x000fd000000006ff */
[----:B------:R0:W1:Y:S01]  /*3510*/  SYNCS.PHASECHK.TRANS64.TRYWAIT P0, [UR9], R229 ;  /* 0x000000e5ff0075a7 */ /* 0x0000620008000149 */
[----:B------:R-:W-:Y:S05]  /*3520*/  @!P1 BRA `(.L_x_29) ;  /* 0x0000000000049947 */ /* 0x000fea0003800000 */
[----:B------:R-:W-:Y:S01]  /*3530*/  BPT.TRAP 0x1 ;  /* 0x000000040000795c */ /* 0x000fe20000300000 */
.L_x_29:
[----:B-1----:R-:W-:Y:S05]  /*3540*/  @P0 BRA `(.L_x_30) ;  /* 0x0000000000080947 */ /* 0x002fea0003800000 */
[----:B------:R-:W1:Y:S02]  /*3550*/  SYNCS.PHASECHK.TRANS64.TRYWAIT P0, [UR9], R229 ;  /* 0x000000e5ff0075a7 */ /* 0x000e640008000149 */
[----:B-1----:R-:W-:Y:S05]  /*3560*/  @!P0 BRA `(.L_x_31) ;  /* 0x000000d000d48947 */ /* 0x002fea0003800000 */
.L_x_30:
[----:B------:R-:W-:Y:S01]  /*3570*/  UIADD3 UR9, UR12, 0x180, URZ ;  /* 0x000001800c097890 */ /* 0x000fe2000fffe03f */
[----:B------:R-:W-:Y:S01]  /*3580*/  WARPGROUP.ARRIVE ;  /* 0x00000000000079c5 */ /* 0x000fe20000000000 */
[----:B------:R-:W-:Y:S02]  /*3590*/  UIADD3 UR10, UR12, 0xb180, URZ ;  /* 0x0000b1800c0a7890 */ /* 0x000fe4000fffe03f */
[----:B------:R-:W-:Y:S02]  /*35a0*/  UISETP.NE.AND UP0, UPT, UR7, URZ, UPT ;  /* 0x0000003f0700728c */ /* 0x000fe4000bf05270 */
[----:B------:R-:W-:Y:S02]  /*35b0*/  USHF.R.U32.HI UR9, URZ, 0x4, UR9 ;  /* 0x000000043f097899 */ /* 0x000fe40008011609 */
[----:B------:R-:W-:Y:S02]  /*35c0*/  USHF.R.U32.HI UR10, URZ, 0x4, UR10 ;  /* 0x000000043f0a7899 */ /* 0x000fe4000801160a */
[----:B------:R-:W-:-:S02]  /*35d0*/  USEL UR8, UR8, URZ, !UP0 ;  /* 0x0000003f08087287 */ /* 0x000fc4000c000000 */
[----:B------:R-:W-:Y:S02]  /*35e0*/  ULOP3.LUT UR9, UR9, 0x3fff, URZ, 0xc0, !UPT ;  /* 0x00003fff09097892 */ /* 0x000fe4000f8ec03f */
[----:B------:R-:W-:Y:S02]  /*35f0*/  ULOP3.LUT UR10, UR10, 0x3fff, URZ, 0xc0, !UPT ;  /* 0x00003fff0a0a7892 */ /* 0x000fe4000f8ec03f */
[----:B------:R-:W-:Y:S02]  /*3600*/  UISETP.NE.U32.AND UP0, UPT, UR8, URZ, UPT ;  /* 0x0000003f0800728c */ /* 0x000fe4000bf05070 */
[----:B------:R-:W-:Y:S02]  /*3610*/  ULOP3.LUT UR8, UR9, 0x10000, URZ, 0xfc, !UPT ;  /* 0x0001000009087892 */ /* 0x000fe4000f8efc3f */
[----:B------:R-:W-:Y:S02]  /*3620*/  ULOP3.LUT UR10, UR10, 0x10000, URZ, 0xfc, !UPT ;  /* 0x000100000a0a7892 */ /* 0x000fe4000f8efc3f */
[----:B------:R-:W-:-:S02]  /*3630*/  ULEA UR8, UR19, UR8, 0x8 ;  /* 0x0000000813087291 */ /* 0x000fc4000f8e403f */
[----:B------:R-:W-:Y:S01]  /*3640*/  ULEA UR10, UR19, UR10, 0xa ;  /* 0x0000000a130a7291 */ /* 0x000fe2000f8e503f */
[----:B------:R-:W-:Y:S01]  /*3650*/  UMOV UR9, 0x80000020 ;  /* 0x8000002000097882 */ /* 0x000fe20000000000 */
[----:B------:R-:W-:Y:S01]  /*3660*/  UMOV UR11, 0x80000020 ;  /* 0x80000020000b7882 */ /* 0x000fe20000000000 */
[----:B------:R-:W-:-:S06]  /*3670*/  UIADD3 UR6, UR6, 0x2, URZ ;  /* 0x0000000206067890 */ /* 0x000fcc000fffe03f */
[----:B------:R-:W-:Y:S01]  /*3680*/  QGMMA.64x256x32.F32.E4M3.E4M3 R24, gdesc[UR8], R24, UP0 ;  /* 0x03e00000081879f3 */ /* 0x000fe2000bf00818 */
[----:B------:R-:W-:Y:S02]  /*3690*/  UIADD3 UR8, UR8, 0x2, URZ ;  /* 0x0000000208087890 */ /* 0x000fe4000fffe03f */
[----:B------:R-:W-:Y:S01]  /*36a0*/  UIADD3 UR10, UR10, 0x2, URZ ;  /* 0x000000020a0a7890 */ /* 0x000fe2000fffe03f */
[----:B------:R-:W-:Y:S01]  /*36b0*/  UMOV UR9, 0x80000020 ;  /* 0x8000002000097882 */ /* 0x000fe20000000000 */
[----:B------:R-:W-:Y:S01]  /*36c0*/  UMOV UR11, 0x80000020 ;  /* 0x80000020000b7882 */ /* 0x000fe20000000000 */
[----:B------:R-:W-:-:S04]  /*36d0*/  UISETP.NE.AND UP0, UPT, UR6, UR32, UPT ;  /* 0x000000200600728c */ /* 0x000fc8000bf05270 */
[----:B------:R-:W-:-:S06]  /*36e0*/  USEL UR7, URZ, 0x1, UP0 ;  /* 0x000000013f077887 */ /* 0x000fcc0008000000 */
[----:B------:R-:W-:-:S12]  /*36f0*/  ISETP.NE.AND P0, PT, RZ, UR7, PT ;  /* 0x00000007ff007c0c */ /* 0x000fd8000bf05270 */
[----:B------:R-:W-:Y:S03]  /*3700*/  QGMMA.64x256x32.F32.E4M3.E4M3 R24, gdesc[UR8], R24, gsb0 ;  /* 0x03e00000081879f3 */ /* 0x000fe60008000818 */
[----:B------:R-:W-:Y:S02]  /*3710*/  WARPGROUP.DEPBAR.LE gsb0, 0x1 ;  /* 0x00008000000079c5 */ /* 0x000fe40000010100 */
[----:B------:R-:W-:Y:S05]  /*3720*/  @!P0 BRA `(.L_x_32) ;  /* 0x0000000c00808947 */ /* 0x000fea0003800000 */
[----:B------:R-:W-:Y:S02]  /*3730*/  WARPGROUP.DEPBAR.LE gsb0, 0x0 ;  /* 0x00008000000079c5 */ /* 0x000fe40000010000 */
[----:B------:R-:W-:-:S01]  /*3740*/  FADD R226, R24, R226 ;  /* 0x000000e218e27221 */ /* 0x000fc20000000000 */
[----:B------:R-:W-:Y:S01]  /*3750*/  FADD R225, R25, R225 ;  /* 0x000000e119e17221 */ /* 0x000fe20000000000 */
[----:B------:R1:W-:Y:S01]  /*3760*/  STL [R1+0xa4], R227 ;  /* 0x0000a4e301007387 */ /* 0x0003e20000100800 */
[----:B------:R-:W-:-:S01]  /*3770*/  FADD R224, R26, R224 ;  /* 0x000000e01ae07221 */ /* 0x000fc20000000000 */
[----:B------:R-:W-:Y:S01]  /*3780*/  FADD R223, R27, R223 ;  /* 0x000000df1bdf7221 */ /* 0x000fe20000000000 */
[----:B------:R-:W-:-:S01]  /*3790*/  FADD R222, R28, R222 ;  /* 0x000000de1cde7221 */ /* 0x000fc20000000000 */
[----:B------:R-:W-:Y:S01]  /*37a0*/  FADD R221, R29, R221 ;  /* 0x000000dd1ddd7221 */ /* 0x000fe20000000000 */
[----:B-1----:R-:W3:Y:S04]  /*37b0*/  LDL.LU R227, [R1+0x30] ;  /* 0x0000300001e37983 */ /* 0x002ee80000300800 */
[----:B------:R1:W-:Y:S01]  /*37c0*/  STL [R1+0xa8], R226 ;  /* 0x0000a8e201007387 */ /* 0x0003e20000100800 */
[----:B------:R-:W-:-:S01]  /*37d0*/  FADD R220, R30, R220 ;  /* 0x000000dc1edc7221 */ /* 0x000fc20000000000 */
[----:B------:R-:W-:-:S02]  /*37e0*/  FADD R219, R31, R219 ;  /* 0x000000db1fdb7221 */ /* 0x000fc40000000000 */
[----:B-1----:R-:W4:Y:S04]  /*37f0*/  LDL.LU R226, [R1+0x2c] ;  /* 0x00002c0001e27983 */ /* 0x002f280000300800 */
[----:B------:R1:W-:Y:S01]  /*3800*/  STL [R1+0xac], R225 ;  /* 0x0000ace101007387 */ /* 0x0003e20000100800 */
[----:B------:R-:W-:-:S03]  /*3810*/  FADD R218, R32, R218 ;  /* 0x000000da20da7221 */ /* 0x000fc60000000000 */
[----:B-1----:R-:W2:Y:S04]  /*3820*/  LDL.LU R225, [R1+0x28] ;  /* 0x0000280001e17983 */ /* 0x002ea80000300800 */
        /* <DEDUP_REMOVED lines=9> */
[----:B------:R1:W-:Y:S04]  /*38c0*/  STL [R1+0xbc], R221 ;  /* 0x0000bcdd01007387 */ /* 0x0003e80000100800 */
        /* <DEDUP_REMOVED lines=12> */
[----:B-1----:R-:W2:Y:S01]  /*3990*/  LDL.LU R215, [R1] ;  /* 0x0000000001d77983 */ /* 0x002ea20000300800 */
[----:B------:R-:W-:-:S01]  /*39a0*/  FADD R214, R36, R214 ;  /* 0x000000d624d67221 */ /* 0x000fc20000000000 */
[----:B------:R-:W-:Y:S01]  /*39b0*/  FADD R213, R37, R213 ;  /* 0x000000d525d57221 */ /* 0x000fe20000000000 */
[----:B------:R-:W-:-:S01]  /*39c0*/  FADD R212, R38, R212 ;  /* 0x000000d426d47221 */ /* 0x000fc20000000000 */
[----:B------:R-:W-:Y:S01]  /*39d0*/  FADD R211, R39, R211 ;  /* 0x000000d327d37221 */ /* 0x000fe20000000000 */
[----:B------:R-:W-:-:S01]  /*39e0*/  FADD R210, R40, R210 ;  /* 0x000000d228d27221 */ /* 0x000fc20000000000 */
[----:B------:R-:W-:Y:S01]  /*39f0*/  STL [R1+0xd8], R214 ;  /* 0x0000d8d601007387 */ /* 0x000fe20000100800 */
        /* <DEDUP_REMOVED lines=11> */
[----:B------:R1:W-:Y:S01]  /*3ab0*/  STL [R1+0xe4], R211 ;  /* 0x0000e4d301007387 */ /* 0x0003e20000100800 */
[----:B------:R-:W-:-:S01]  /*3ac0*/  FADD R200, R50, R200 ;  /* 0x000000c832c87221 */ /* 0x000fc20000000000 */
[----:B------:R-:W-:Y:S01]  /*3ad0*/  FADD R199, R51, R199 ;  /* 0x000000c733c77221 */ /* 0x000fe20000000000 */
        /* <DEDUP_REMOVED lines=69> */
[----:B-----5:R-:W-:Y:S01]  /*3f30*/  FADD R0, R121, R0 ;  /* 0x0000000079007221 */ /* 0x020fe20000000000 */
[----:B---3--:R-:W-:-:S01]  /*3f40*/  FADD R227, R134, R227 ;  /* 0x000000e386e37221 */ /* 0x008fc20000000000 */
[----:B----4-:R-:W-:Y:S01]  /*3f50*/  FADD R226, R133, R226 ;  /* 0x000000e285e27221 */ /* 0x010fe20000000000 */
[----:B--2---:R-:W-:-:S01]  /*3f60*/  FADD R225, R132, R225 ;  /* 0x000000e184e17221 */ /* 0x004fc20000000000 */
        /* <DEDUP_REMOVED lines=9> */
[----:B------:R-:W-:-:S05]  /*4000*/  FADD R215, R122, R215 ;  /* 0x000000d77ad77221 */ /* 0x000fca0000000000 */
[----:B------:R2:W-:Y:S04]  /*4010*/  STL [R1], R215 ;  /* 0x000000d701007387 */ /* 0x0005e80000100800 */
[----:B------:R3:W-:Y:S04]  /*4020*/  STL [R1+0x4], R216 ;  /* 0x000004d801007387 */ /* 0x0007e80000100800 */
        /* <DEDUP_REMOVED lines=8> */
[----:B-1----:R-:W4:Y:S04]  /*40b0*/  LDL.LU R211, [R1+0x34] ;  /* 0x0000340001d37983 */ /* 0x002f280000300800 */
[----:B------:R1:W-:Y:S04]  /*40c0*/  STL [R1+0x28], R225 ;  /* 0x000028e101007387 */ /* 0x0003e80000100800 */
[----:B------:R-:W4:Y:S04]  /*40d0*/  LDL.LU R212, [R1+0x38] ;  /* 0x0000380001d47983 */ /* 0x000f280000300800 */
[----:B------:R1:W-:Y:S04]  /*40e0*/  STL [R1+0x2c], R226 ;  /* 0x00002ce201007387 */ /* 0x0003e80000100800 */
[----:B------:R-:W4:Y:S04]  /*40f0*/  LDL.LU R213, [R1+0x3c] ;  /* 0x00003c0001d57983 */ /* 0x000f280000300800 */
[----:B------:R1:W-:Y:S04]  /*4100*/  STL [R1+0x30], R227 ;  /* 0x000030e301007387 */ /* 0x0003e80000100800 */
[----:B------:R-:W4:Y:S04]  /*4110*/  LDL.LU R214, [R1+0x40] ;  /* 0x0000400001d67983 */ /* 0x000f280000300800 */
[----:B--2---:R-:W2:Y:S04]  /*4120*/  LDL.LU R215, [R1+0x44] ;  /* 0x0000440001d77983 */ /* 0x004ea80000300800 */
[----:B---3--:R-:W3:Y:S04]  /*4130*/  LDL.LU R216, [R1+0x48] ;  /* 0x0000480001d87983 */ /* 0x008ee80000300800 */
[----:B----4-:R-:W4:Y:S04]  /*4140*/  LDL.LU R217, [R1+0x4c] ;  /* 0x00004c0001d97983 */ /* 0x010f280000300800 */
[----:B0-----:R-:W4:Y:S04]  /*4150*/  LDL.LU R218, [R1+0x50] ;  /* 0x0000500001da7983 */ /* 0x001f280000300800 */
[----:B------:R-:W4:Y:S04]  /*4160*/  LDL.LU R219, [R1+0x54] ;  /* 0x0000540001db7983 */ /* 0x000f280000300800 */
[----:B------:R-:W4:Y:S04]  /*4170*/  LDL.LU R220, [R1+0x58] ;  /* 0x0000580001dc7983 */ /* 0x000f280000300800 */
[----:B------:R-:W4:Y:S04]  /*4180*/  LDL.LU R221, [R1+0x5c] ;  /* 0x00005c0001dd7983 */ /* 0x000f280000300800 */
[----:B------:R-:W4:Y:S04]  /*4190*/  LDL.LU R222, [R1+0x60] ;  /* 0x0000600001de7983 */ /* 0x000f280000300800 */
[----:B------:R-:W4:Y:S04]  /*41a0*/  LDL.LU R223, [R1+0x64] ;  /* 0x0000640001df7983 */ /* 0x000f280000300800 */
[----:B------:R-:W4:Y:S04]  /*41b0*/  LDL.LU R224, [R1+0x68] ;  /* 0x0000680001e07983 */ /* 0x000f280000300800 */
[----:B-1----:R-:W4:Y:S04]  /*41c0*/  LDL.LU R225, [R1+0x6c] ;  /* 0x00006c0001e17983 */ /* 0x002f280000300800 */
[----:B------:R-:W4:Y:S04]  /*41d0*/  LDL.LU R226, [R1+0x70] ;  /* 0x0000700001e27983 */ /* 0x000f280000300800 */
[----:B------:R-:W4:Y:S01]  /*41e0*/  LDL.LU R227, [R1+0x74] ;  /* 0x0000740001e37983 */ /* 0x000f220000300800 */
[----:B------:R-:W-:-:S05]  /*41f0*/  FADD R211, R135, R211 ;  /* 0x000000d387d37221 */ /* 0x000fca0000000000 */
[----:B------:R0:W-:Y:S01]  /*4200*/  STL [R1+0x34], R211 ;  /* 0x000034d301007387 */ /* 0x0001e20000100800 */
[----:B------:R-:W-:-:S03]  /*4210*/  FADD R212, R136, R212 ;  /* 0x000000d488d47221 */ /* 0x000fc60000000000 */
[----:B0-----:R1:W5:Y:S01]  /*4220*/  LDL.LU R211, [R1+0xe4] ;  /* 0x0000e40001d37983 */ /* 0x0013620000300800 */
[----:B------:R-:W-:-:S03]  /*4230*/  FADD R213, R137, R213 ;  /* 0x000000d589d57221 */ /* 0x000fc60000000000 */
[----:B------:R0:W-:Y:S01]  /*4240*/  STL [R1+0x38], R212 ;  /* 0x000038d401007387 */ /* 0x0001e20000100800 */
[----:B------:R-:W-:-:S01]  /*4250*/  FADD R214, R138, R214 ;  /* 0x000000d68ad67221 */ /* 0x000fc20000000000 */
[----:B--2---:R-:W-:Y:S02]  /*4260*/  FADD R215, R139, R215 ;  /* 0x000000d78bd77221 */ /* 0x004fe40000000000 */
[----:B0-----:R1:W5:Y:S01]  /*4270*/  LDL.LU R212, [R1+0xe0] ;  /* 0x0000e00001d47983 */ /* 0x0013620000300800 */
[----:B---3--:R-:W-:-:S03]  /*4280*/  FADD R216, R140, R216 ;  /* 0x000000d88cd87221 */ /* 0x008fc60000000000 */
[----:B------:R0:W-:Y:S01]  /*4290*/  STL [R1+0x3c], R213 ;  /* 0x00003cd501007387 */ /* 0x0001e20000100800 */
[----:B----4-:R-:W-:-:S03]  /*42a0*/  FADD R217, R141, R217 ;  /* 0x000000d98dd97221 */ /* 0x010fc60000000000 */
[----:B0-----:R1:W5:Y:S01]  /*42b0*/  LDL.LU R213, [R1+0xdc] ;  /* 0x0000dc0001d57983 */ /* 0x0013620000300800 */
[----:B------:R-:W-:-:S03]  /*42c0*/  FADD R218, R142, R218 ;  /* 0x000000da8eda7221 */ /* 0x000fc60000000000 */
[----:B------:R0:W-:Y:S01]  /*42d0*/  STL [R1+0x40], R214 ;  /* 0x000040d601007387 */ /* 0x0001e20000100800 */
[----:B------:R-:W-:-:S01]  /*42e0*/  FADD R219, R143, R219 ;  /* 0x000000db8fdb7221 */ /* 0x000fc20000000000 */
[----:B------:R-:W-:Y:S02]  /*42f0*/  FADD R220, R144, R220 ;  /* 0x000000dc90dc7221 */ /* 0x000fe40000000000 */
[----:B0-----:R1:W5:Y:S04]  /*4300*/  LDL.LU R214, [R1+0xd8] ;  /* 0x0000d80001d67983 */ /* 0x0013680000300800 */
[----:B------:R0:W-:Y:S01]  /*4310*/  STL [R1+0x44], R215 ;  /* 0x000044d701007387 */ /* 0x0001e20000100800 */
[----:B------:R-:W-:-:S01]  /*4320*/  FADD R221, R145, R221 ;  /* 0x000000dd91dd7221 */ /* 0x000fc20000000000 */
[----:B------:R-:W-:-:S02]  /*4330*/  FADD R222, R146, R222 ;  /* 0x000000de92de7221 */ /* 0x000fc40000000000 */
[----:B0-----:R1:W5:Y:S04]  /*4340*/  LDL.LU R215, [R1+0xd4] ;  /* 0x0000d40001d77983 */ /* 0x0013680000300800 */
[----:B------:R0:W-:Y:S01]  /*4350*/  STL [R1+0x48], R216 ;  /* 0x000048d801007387 */ /* 0x0001e20000100800 */
[----:B------:R-:W-:-:S03]  /*4360*/  FADD R223, R147, R223 ;  /* 0x000000df93df7221 */ /* 0x000fc60000000000 */
        /* <DEDUP_REMOVED lines=13> */
[----:B------:R0:W-:Y:S04]  /*4440*/  STL [R1+0x5c], R221 ;  /* 0x00005cdd01007387 */ /* 0x0001e80000100800 */
        /* <DEDUP_REMOVED lines=12> */
[----:B0-----:R1:W5:Y:S01]  /*4510*/  LDL.LU R227, [R1+0xa4] ;  /* 0x0000a40001e37983 */ /* 0x0013620000300800 */
[----:B------:R-:W-:-:S05]  /*4520*/  UMOV UR6, URZ ;  /* 0x0000003f00067c82 */ /* 0x000fca0008000000 */
.L_x_32:
[----:B------:R-:W-:Y:S05]  /*4530*/  @!P1 BRA `(.L_x_33) ;  /* 0x0000000000049947 */ /* 0x000fea0003800000 */
[----:B------:R-:W-:Y:S01]  /*4540*/  BPT.TRAP 0x1 ;  /* 0x000000040000795c */ /* 0x000fe20000300000 */
.L_x_33:
[----:B------:R3:W-:Y:S04]  /*4550*/  STL [R1+0xa8], R2 ;  /* 0x0000a80201007387 */ /* 0x0007e80000100800 */
[----:B---3--:R-:W3:Y:S04]  /*4560*/  LDL R2, [R1+0x78] ;  /* 0x0000780001027983 */ /* 0x008ee80000100800 */
[----:B-----5:R4:W-:Y:S04]  /*4570*/  STL [R1+0xa4], R0 ;  /* 0x0000a40001007387 */ /* 0x0209e80000100800 */
[----:B----4-:R-:W4:Y:S01]  /*4580*/  LDL R0, [R1+0x80] ;  /* 0x0000800001007983 */ /* 0x010f220000100800 */
[----:B0-----:R-:W-:Y:S01]  /*4590*/  IMAD.U32 R229, RZ, RZ, UR26 ;  /* 0x0000001affe57e24 */ /* 0x001fe2000f8e00ff */
[----:B---3--:R-:W-:-:S02]  /*45a0*/  ISETP.NE.AND P0, PT, R2, RZ, PT ;  /* 0x000000ff0200720c */ /* 0x008fc40003f05270 */
[----:B------:R0:W5:Y:S11]  /*45b0*/  LDL.LU R2, [R1+0xa8] ;  /* 0x0000a80001027983 */ /* 0x0001760000300800 */
[----:B------:R-:W-:-:S05]  /*45c0*/  @P0 LEA R229, R229, UR12, 0x3 ;  /* 0x0000000ce5e50c11 */ /* 0x000fca000f8e18ff */
[----:B------:R-:W-:-:S05]  /*45d0*/  @P0 VIADD R229, R229, 0x58 ;  /* 0x00000058e5e50836 */ /* 0x000fca0000000000 */
[----:B----4-:R-:W-:Y:S02]  /*45e0*/  @P0 PRMT R229, R0, 0x654, R229 ;  /* 0x0000065400e50816 */ /* 0x010fe400000000e5 */
[----:B------:R0:W5:Y:S01]  /*45f0*/  LDL.LU R0, [R1+0xa4] ;  /* 0x0000a40001007983 */ /* 0x0001620000300800 */
[----:B------:R-:W-:Y:S01]  /*4600*/  UISETP.GT.U32.AND UP0, UPT, UR13, 0x1, UPT ;  /* 0x000000010d00788c */ /* 0x000fe2000bf04070 */
[----:B------:R0:W-:Y:S05]  /*4610*/  @P0 SYNCS.ARRIVE.TRANS64.RED.A1T0 RZ, [R229+URZ], RZ ;  /* 0x000000ffe5ff09a7 */ /* 0x0001ea000810043f */
[----:B------:R-:W-:-:S13]  /*4620*/  PLOP3.LUT P0, PT, PT, PT, UP0, 0x80, 0x0 ;  /* 0x000000000000781c */ /* 0x000fda0003f0f008 */
[----:B0-----:R-:W-:Y:S05]  /*4630*/  @P0 BRA `(.L_x_34) ;  /* 0x0000000000040947 */ /* 0x001fea0003800000 */
[----:B------:R-:W-:Y:S01]  /*4640*/  BPT.TRAP 0x1 ;  /* 0x000000040000795c */ /* 0x000fe20000300000 */
.L_x_34:
[----:B------:R-:W-:Y:S01]  /*4650*/  UIADD3 UR19, UR19, 0x1, URZ ;  /* 0x0000000113137890 */ /* 0x000fe2000fffe03f */
[C---:B------:R-:W-:Y:S01]  /*4660*/  ISETP.GT.AND P0, PT, R228.reuse, 0x1, PT ;  /* 0x00000001e400780c */ /* 0x040fe20003f04270 */
[----:B------:R-:W-:Y:S01]  /*4670*/  UIADD3 UR26, UR26, 0x1, URZ ;  /* 0x000000011a1a7890 */ /* 0x000fe2000fffe03f */
[----:B------:R-:W-:Y:S01]  /*4680*/  VIADD R228, R228, 0xffffffff ;  /* 0xffffffffe4e47836 */ /* 0x000fe20000000000 */
[----:B------:R-:W-:Y:S02]  /*4690*/  UISETP.NE.AND UP0, UPT, UR19, 0xb, UPT ;  /* 0x0000000b1300788c */ /* 0x000fe4000bf05270 */
[----:B------:R-:W-:Y:S02]  /*46a0*/  UISETP.NE.AND UP1, UPT, UR26, 0xb, UPT ;  /* 0x0000000b1a00788c */ /* 0x000fe4000bf25270 */
[----:B------:R-:W-:Y:S02]  /*46b0*/  USEL UR8, URZ, 0x1, UP0 ;  /* 0x000000013f087887 */ /* 0x000fe40008000000 */
[----:B------:R-:W-:-:S02]  /*46c0*/  USEL UR19, UR19, URZ, UP0 ;  /* 0x0000003f13137287 */ /* 0x000fc40008000000 */
[----:B------:R-:W-:Y:S02]  /*46d0*/  USEL UR26, UR26, URZ, UP1 ;  /* 0x0000003f1a1a7287 */ /* 0x000fe40008800000 */
[----:B------:R-:W-:Y:S01]  /*46e0*/  LOP3.LUT R227, R227, UR8, RZ, 0x3c, !PT ;  /* 0x00000008e3e37c12 */ /* 0x000fe2000f8e3cff */
[----:B------:R-:W-:Y:S01]  /*46f0*/  UMOV UR8, 0x1 ;  /* 0x0000000100087882 */ /* 0x000fe20000000000 */
[----:B------:R-:W-:Y:S08]  /*4700*/  @P0 BRA `(.L_x_35) ;  /* 0xffffffec00680947 */ /* 0x000ff0000383ffff */
.L_x_27:
[----:B------:R-:W-:-:S04]  /*4710*/  UISETP.NE.AND UP0, UPT, UR6, URZ, UPT ;  /* 0x0000003f0600728c */ /* 0x000fc8000bf05270 */
[----:B------:R-:W-:-:S06]  /*4720*/  USEL UR6, URZ, 0x1, !UP0 ;  /* 0x000000013f067887 */ /* 0x000fcc000c000000 */
[----:B------:R-:W-:-:S13]  /*4730*/  ISETP.NE.AND P0, PT, RZ, UR6, PT ;  /* 0x00000006ff007c0c */ /* 0x000fda000bf05270 */
[----:B------:R-:W-:Y:S05]  /*4740*/  @!P0 BRA `(.L_x_36) ;  /* 0x0000000c00dc8947 */ /* 0x000fea0003800000 */
[----:B------:R-:W3:Y:S04]  /*4750*/  LDL.LU R227, [R1+0x74] ;  /* 0x0000740001e37983 */ /* 0x000ee80000300800 */
[----:B---3--:R0:W-:Y:S04]  /*4760*/  STL [R1+0xa4], R227 ;  /* 0x0000a4e301007387 */ /* 0x0081e80000100800 */
[----:B0-----:R-:W3:Y:S04]  /*4770*/  LDL.LU R227, [R1+0x70] ;  /* 0x0000700001e37983 */ /* 0x001ee80000300800 */
        /* <DEDUP_REMOVED lines=55> */
[----:B0-----:R-:W3:Y:S01]  /*4af0*/  LDL.LU R227, [R1] ;  /* 0x0000000001e37983 */ /* 0x001ee20000300800 */
[----:B------:R-:W-:-:S02]  /*4b00*/  WARPGROUP.DEPBAR.LE gsb0, 0x0 ;  /* 0x00008000000079c5 */ /* 0x000fc40000010000 */
[----:B------:R-:W-:Y:S01]  /*4b10*/  FADD R226, R24, R226 ;  /* 0x000000e218e27221 */ /* 0x000fe20000000000 */
        /* <DEDUP_REMOVED lines=95> */
[----:B-----5:R-:W-:Y:S01]  /*5110*/  FADD R2, R120, R2 ;  /* 0x0000000278027221 */ /* 0x020fe20000000000 */
[----:B------:R-:W-:Y:S01]  /*5120*/  FADD R0, R121, R0 ;  /* 0x0000000079007221 */ /* 0x000fe20000000000 */
[----:B---3--:R-:W-:-:S05]  /*5130*/  FADD R227, R122, R227 ;  /* 0x000000e37ae37221 */ /* 0x008fca0000000000 */
[----:B------:R0:W-:Y:S04]  /*5140*/  STL [R1], R227 ;  /* 0x000000e301007387 */ /* 0x0001e80000100800 */
[----:B0-----:R-:W3:Y:S02]  /*5150*/  LDL.LU R227, [R1+0x114] ;  /* 0x0001140001e37983 */ /* 0x001ee40000300800 */
[----:B---3--:R-:W-:-:S05]  /*5160*/  FADD R227, R123, R227 ;  /* 0x000000e37be37221 */ /* 0x008fca0000000000 */
[----:B------:R0:W-:Y:S04]  /*5170*/  STL [R1+0x4], R227 ;  /* 0x000004e301007387 */ /* 0x0001e80000100800 */
        /* <DEDUP_REMOVED lines=83> */
[----:B------:R0:W-:Y:S02]  /*56b0*/  STL [R1+0x74], R227 ;  /* 0x000074e301007387 */ /* 0x0001e40000100800 */
.L_x_36:
[----:B0-----:R-:W-:-:S04]  /*56c0*/  IMAD.U32 R227, RZ, RZ, UR31 ;  /* 0x0000001fffe37e24 */ /* 0x001fc8000f8e00ff */
[----:B------:R0:W-:Y:S01]  /*56d0*/  SYNCS.ARRIVE.TRANS64.A1T0 RZ, [R227+UR29], RZ ;  /* 0x000000ffe3ff79a7 */ /* 0x0001e2000810001d */
[----:B------:R-:W-:Y:S02]  /*56e0*/  WARPGROUP.DEPBAR.LE gsb0, 0x0 ;  /* 0x00008000000079c5 */ /* 0x000fe40000010000 */
[----:B------:R-:W3:Y:S02]  /*56f0*/  LDC R24, c[0x0][0x28c] ;  /* 0x0000a300ff187b82 */ /* 0x000ee40000000800 */
[----:B---3--:R-:W-:-:S13]  /*5700*/  ISETP.GE.AND P0, PT, R24, 0x1, PT ;  /* 0x000000011800780c */ /* 0x008fda0003f06270 */
[----:B0-----:R-:W-:Y:S05]  /*5710*/  @!P0 BRA `(.L_x_37) ;  /* 0x0000000000608947 */ /* 0x001fea0003800000 */
[----:B------:R-:W-:-:S06]  /*5720*/  UISETP.NE.AND UP0, UPT, UR27, 0x3, UPT ;  /* 0x000000031b00788c */ /* 0x000fcc000bf05270 */
[----:B------:R-:W-:-:S13]  /*5730*/  PLOP3.LUT P0, PT, PT, PT, UP0, 0x80, 0x0 ;  /* 0x000000000000781c */ /* 0x000fda0003f0f008 */
[----:B------:R-:W-:Y:S05]  /*5740*/  @!P0 BRA `(.L_x_38) ;  /* 0x0000000000048947 */ /* 0x000fea0003800000 */
[----:B------:R-:W-:Y:S01]  /*5750*/  BPT.TRAP 0x1 ;  /* 0x000000040000795c */ /* 0x000fe20000300000 */
.L_x_38:
[----:B-----5:R0:W-:Y:S04]  /*5760*/  STL [R1+0xa4], R0 ;  /* 0x0000a40001007387 */ /* 0x0201e80000100800 */
[----:B------:R-:W3:Y:S04]  /*5770*/  LDL R227, [R1+0x80] ;  /* 0x0000800001e37983 */ /* 0x000ee80000100800 */
[----:B0-----:R-:W4:Y:S02]  /*5780*/  LDL R0, [R1+0x78] ;  /* 0x0000780001007983 */ /* 0x001f240000100800 */
[----:B----4-:R-:W-:-:S02]  /*5790*/  ISETP.NE.AND P0, PT, R0, RZ, PT ;  /* 0x000000ff0000720c */ /* 0x010fc40003f05270 */
[----:B------:R0:W5:Y:S11]  /*57a0*/  LDL.LU R0, [R1+0xa4] ;  /* 0x0000a40001007983 */ /* 0x0001760000300800 */
[----:B------:R-:W-:-:S05]  /*57b0*/  VOTEU.ANY UP0, P0 ;  /* 0x00000000003f7886 */ /* 0x000fca0000000100 */
[----:B------:R-:W-:-:S06]  /*57c0*/  @UP0 UIADD3 UR6, UR16, UR5, URZ ;  /* 0x0000000510060290 */ /* 0x000fcc000fffe03f */
[----:B------:R-:W-:-:S04]  /*57d0*/  IMAD.U32 R24, RZ, RZ, UR6 ;  /* 0x00000006ff187e24 */ /* 0x000fc8000f8e00ff */
[----:B------:R-:W-:-:S04]  /*57e0*/  @P0 IMAD.WIDE.U32 R24, R24, -0x45d1745d, RZ ;  /* 0xba2e8ba318180825 */ /* 0x000fc800078e00ff */
[----:B------:R-:W-:Y:S01]  /*57f0*/  IMAD.U32 R27, RZ, RZ, UR6 ;  /* 0x00000006ff1b7e24 */ /* 0x000fe2000f8e00ff */
[----:B------:R-:W-:-:S05]  /*5800*/  @P0 SHF.R.U32.HI R24, RZ, 0x3, R25 ;  /* 0x00000003ff180819 */ /* 0x000fca0000011619 */
[----:B------:R-:W-:-:S05]  /*5810*/  @P0 IMAD R24, R24, -0xb, R27 ;  /* 0xfffffff518180824 */ /* 0x000fca00078e021b */
[----:B------:R-:W-:Y:S01]  /*5820*/  @P0 LEA R24, R24, UR12, 0x3 ;  /* 0x0000000c18180c11 */ /* 0x000fe2000f8e18ff */
[----:B------:R-:W-:-:S04]  /*5830*/  UISETP.GT.U32.AND UP0, UPT, UR13, 0x1, UPT ;  /* 0x000000010d00788c */ /* 0x000fc8000bf04070 */
[----:B------:R-:W-:-:S05]  /*5840*/  @P0 VIADD R24, R24, 0x58 ;  /* 0x0000005818180836 */ /* 0x000fca0000000000 */
[----:B---3--:R-:W-:-:S04]  /*5850*/  @P0 PRMT R24, R227, 0x654, R24 ;  /* 0x00000654e3180816 */ /* 0x008fc80000000018 */
[----:B------:R0:W-:Y:S01]  /*5860*/  @P0 SYNCS.ARRIVE.TRANS64.RED.A1T0 RZ, [R24+URZ], RZ ;  /* 0x000000ff18ff09a7 */ /* 0x0001e2000810043f */
[----:B------:R-:W-:-:S13]  /*5870*/  PLOP3.LUT P0, PT, PT, PT, UP0, 0x80, 0x0 ;  /* 0x000000000000781c */ /* 0x000fda0003f0f008 */
[----:B0-----:R-:W-:Y:S05]  /*5880*/  @P0 BRA `(.L_x_37) ;  /* 0x0000000000040947 */ /* 0x001fea0003800000 */
[----:B------:R-:W-:Y:S01]  /*5890*/  BPT.TRAP 0x1 ;  /* 0x000000040000795c */ /* 0x000fe20000300000 */
.L_x_37:
[----:B------:R-:W0:Y:S01]  /*58a0*/  S2R R25, SR_TID.X ;  /* 0x0000000000197919 */ /* 0x000e220000002100 */
[----:B------:R-:W-:Y:S01]  /*58b0*/  IMAD.U32 R24, RZ, RZ, UR30 ;  /* 0x0000001eff187e24 */ /* 0x000fe2000f8e00ff */
[----:B------:R-:W-:Y:S01]  /*58c0*/  UIADD3 UR5, UR28, UR5, URZ ;  /* 0x000000051c057290 */ /* 0x000fe2000fffe03f */
[----:B------:R-:W3:Y:S01]  /*58d0*/  LDC R35, c[0x0][0x288] ;  /* 0x0000a200ff237b82 */ /* 0x000ee20000000800 */
[----:B------:R-:W-:Y:S02]  /*58e0*/  UISETP.GE.U32.AND UP1, UPT, UR28, 0xb, UPT ;  /* 0x0000000b1c00788c */ /* 0x000fe4000bf26070 */
[----:B------:R-:W-:Y:S01]  /*58f0*/  SHF.L.U32 R24, R24, 0x1f, RZ ;  /* 0x0000001f18187819 */ /* 0x000fe200000006ff */
[----:B------:R-:W-:Y:S02]  /*5900*/  UISETP.GT.U32.AND UP0, UPT, UR5, 0xa, UPT ;  /* 0x0000000a0500788c */ /* 0x000fe4000bf04070 */
[----:B------:R-:W-:Y:S01]  /*5910*/  UIMAD.WIDE.U32 UR6, UR5, -0x45d1745d, URZ ;  /* 0xba2e8ba3050678a5 */ /* 0x000fe2000f8e003f */
[----:B------:R-:W4:Y:S01]  /*5920*/  SYNCS.PHASECHK.TRANS64.TRYWAIT P0, [UR17+0x8], R24 ;  /* 0x00000818ff0075a7 */ /* 0x000f220008000151 */
[----:B------:R-:W-:-:S02]  /*5930*/  UISETP.LT.U32.AND UP0, UPT, UR28, 0xb, UP0 ;  /* 0x0000000b1c00788c */ /* 0x000fc40008701070 */
[----:B------:R-:W-:Y:S02]  /*5940*/  USHF.R.U32.HI UR6, URZ, 0x3, UR7 ;  /* 0x000000033f067899 */ /* 0x000fe40008011607 */
[----:B------:R-:W-:Y:S02]  /*5950*/  USEL UR8, URZ, 0x1, !UP0 ;  /* 0x000000013f087887 */ /* 0x000fe4000c000000 */
[----:B------:R-:W-:Y:S02]  /*5960*/  UIMAD UR5, UR6, -0xb, UR5 ;  /* 0xfffffff5060578a4 */ /* 0x000fe4000f8e0205 */
[----:B------:R-:W-:-:S04]  /*5970*/  ULOP3.LUT UR4, UR4, UR8, URZ, 0x3c, !UPT ;  /* 0x0000000804047292 */ /* 0x000fc8000f8e3c3f */
[----:B------:R-:W-:Y:S01]  /*5980*/  @UP1 ULOP3.LUT UR4, UR4, 0x1, UR6, 0x78, !UPT ;  /* 0x0000000104041892 */ /* 0x000fe2000f8e7806 */
[----:B0-----:R-:W-:-:S04]  /*5990*/  SHF.R.S32.HI R26, RZ, 0x1f, R25 ;  /* 0x0000001fff1a7819 */ /* 0x001fc80000011419 */
[----:B------:R-:W-:-:S04]  /*59a0*/  LEA.HI R26, R26, R25, RZ, 0x7 ;  /* 0x000000191a1a7211 */ /* 0x000fc800078f38ff */
[----:B------:R-:W-:-:S05]  /*59b0*/  LOP3.LUT R26, R26, 0xffffff80, RZ, 0xc0, !PT ;  /* 0xffffff801a1a7812 */ /* 0x000fca00078ec0ff */
[----:B------:R-:W-:-:S05]  /*59c0*/  IMAD.IADD R26, R25, 0x1, -R26 ;  /* 0x00000001191a7824 */ /* 0x000fca00078e0a1a */
[----:B------:R-:W-:-:S04]  /*59d0*/  SHF.R.S32.HI R25, RZ, 0x1f, R26 ;  /* 0x0000001fff197819 */ /* 0x000fc8000001141a */
[----:B------:R-:W-:-:S04]  /*59e0*/  LEA.HI R25, R25, R26, RZ, 0x2 ;  /* 0x0000001a19197211 */ /* 0x000fc800078f10ff */
[----:B------:R-:W-:-:S05]  /*59f0*/  LOP3.LUT R25, R25, 0xfffffffc, RZ, 0xc0, !PT ;  /* 0xfffffffc19197812 */ /* 0x000fca00078ec0ff */
[----:B------:R-:W-:-:S04]  /*5a00*/  IMAD.IADD R40, R26, 0x1, -R25 ;  /* 0x000000011a287824 */ /* 0x000fc800078e0a19 */
[----:B------:R-:W-:Y:S01]  /*5a10*/  IMAD.SHL.U32 R32, R40, 0x2, RZ ;  /* 0x0000000228207824 */ /* 0x000fe200078e00ff */
[----:B---34-:R-:W-:Y:S06]  /*5a20*/  @!P0 BRA `(.L_x_39) ;  /* 0x000000ac00c48947 */ /* 0x018fec0003800000 */
.L_x_332:
[----:B-----5:R3:W-:Y:S01]  /*5a30*/  STL [R1+0xa8], R2 ;  /* 0x0000a80201007387 */ /* 0x0207e20000100800 */
[----:B------:R-:W-:Y:S01]  /*5a40*/  ULDC UR8, c[0x0][0x284] ;  /* 0x0000a10000087ab9 */ /* 0x000fe20000000800 */
[----:B------:R-:W-:Y:S01]  /*5a50*/  SHF.R.S32.HI R33, RZ, 0x1f, R32 ;  /* 0x0000001fff217819 */ /* 0x000fe20000011420 */
[----:B------:R-:W-:Y:S01]  /*5a60*/  ULDC.64 UR6, c[0x0][0x5d0] ;  /* 0x0001740000067ab9 */ /* 0x000fe20000000a00 */
[----:B---3--:R-:W3:Y:S04]  /*5a70*/  LDL.LU R2, [R1+0x90] ;  /* 0x0000900001027983 */ /* 0x008ee80000300800 */
[----:B------:R4:W-:Y:S04]  /*5a80*/  STL [R1+0xa4], R0 ;  /* 0x0000a40001007387 */ /* 0x0009e80000100800 */
[----:B------:R-:W2:Y:S04]  /*5a90*/  LDL R227, [R1+0x7c] ;  /* 0x00007c0001e37983 */ /* 0x000ea80000100800 */
[----:B----4-:R-:W4:Y:S01]  /*5aa0*/  LDL R0, [R1+0x8c] ;  /* 0x00008c0001007983 */ /* 0x010f220000100800 */
[----:B---3--:R-:W-:-:S03]  /*5ab0*/  IMAD.SHL.U32 R37, R2, 0x100, RZ ;  /* 0x0000010002257824 */ /* 0x008fc600078e00ff */
[----:B------:R3:W5:Y:S01]  /*5ac0*/  LDL.LU R2, [R1+0xa8] ;  /* 0x0000a80001027983 */ /* 0x0007620000300800 */
[----:B----4-:R-:W-:-:S03]  /*5ad0*/  IMAD.SHL.U32 R34, R0, 0x40, RZ ;  /* 0x0000004000227824 */ /* 0x010fc600078e00ff */
[----:B------:R3:W5:Y:S02]  /*5ae0*/  LDL.LU R0, [R1+0xa4] ;  /* 0x0000a40001007983 */ /* 0x0007640000300800 */
[----:B------:R-:W-:Y:S02]  /*5af0*/  ISETP.GE.AND P0, PT, R34, UR8, PT ;  /* 0x0000000822007c0c */ /* 0x000fe4000bf06270 */
[----:B--2---:R-:W-:Y:S02]  /*5b00*/  SHF.R.S32.HI R38, RZ, 0x1f, R227 ;  /* 0x0000001fff267819 */ /* 0x004fe400000114e3 */
[----:B------:R-:W-:Y:S01]  /*5b10*/  ISETP.GE.OR P0, PT, R37, R35, P0 ;  /* 0x000000232500720c */ /* 0x000fe20000706670 */
[----:B0-----:R-:W-:-:S04]  /*5b20*/  IMAD.WIDE.U32 R24, R227, UR6, R32 ;  /* 0x00000006e3187c25 */ /* 0x001fc8000f8e0020 */
[----:B------:R-:W-:Y:S01]  /*5b30*/  IMAD R26, R38, UR6, RZ ;  /* 0x00000006261a7c24 */ /* 0x000fe2000f8e02ff */
[----:B------:R-:W-:Y:S02]  /*5b40*/  SHF.R.S32.HI R36, RZ, 0x1f, R37 ;  /* 0x0000001fff247819 */ /* 0x000fe40000011425 */
[----:B------:R-:W-:Y:S01]  /*5b50*/  IADD3 R24, P1, R37, R24, RZ ;  /* 0x0000001825187210 */ /* 0x000fe20007f3e0ff */
[----:B------:R-:W-:-:S05]  /*5b60*/  IMAD R27, R227, UR7, R26 ;  /* 0x00000007e31b7c24 */ /* 0x000fca000f8e021a */
[----:B------:R-:W-:Y:S01]  /*5b70*/  IADD3.X R25, R36, R25, R27, P1, !PT ;  /* 0x0000001924197210 */ /* 0x000fe20000ffe41b */
[----:B---3--:R-:W-:Y:S06]  /*5b80*/  @P0 BRA `(.L_x_40) ;  /* 0x0000008c00cc0947 */ /* 0x008fec0003800000 */
[----:B------:R0:W-:Y:S01]  /*5b90*/  STL.64 [R1+0xb0], R4 ;  /* 0x0000b00401007387 */ /* 0x0001e20000100a00 */
[----:B------:R-:W2:Y:S01]  /*5ba0*/  LDC.64 R28, c[0x0][0x5c8] ;  /* 0x00017200ff1c7b82 */ /* 0x000ea20000000a00 */
[----:B------:R-:W-:Y:S02]  /*5bb0*/  ULDC.64 UR6, c[0x0][0x5c0] ;  /* 0x0001700000067ab9 */ /* 0x000fe40000000a00 */
[----:B0-----:R-:W3:Y:S04]  /*5bc0*/  LDL.64 R4, [R1+0x98] ;  /* 0x0000980001047983 */ /* 0x001ee80000100a00 */
[----:B-----5:R0:W-:Y:S04]  /*5bd0*/  STL [R1+0xa8], R2 ;  /* 0x0000a80201007387 */ /* 0x0201e80000100800 */
[----:B0-----:R-:W3:Y:S04]  /*5be0*/  LDL.LU R2, [R1+0x8c] ;  /* 0x00008c0001027983 */ /* 0x001ee80000300800 */
[----:B------:R0:W-:Y:S04]  /*5bf0*/  STL [R1+0xa4], R0 ;  /* 0x0000a40001007387 */ /* 0x0001e80000100800 */
[----:B0-----:R-:W4:Y:S01]  /*5c00*/  LDL R0, [R1+0x94] ;  /* 0x0000940001007983 */ /* 0x001f220000100800 */
[----:B---3--:R-:W-:-:S03]  /*5c10*/  IMAD.WIDE R30, R2, 0x40, R4 ;  /* 0x00000040021e7825 */ /* 0x008fc600078e0204 */
[----:B------:R0:W5:Y:S04]  /*5c20*/  LDL.LU.64 R4, [R1+0xb0] ;  /* 0x0000b00001047983 */ /* 0x0001680000300a00 */
[----:B------:R0:W5:Y:S01]  /*5c30*/  LDL.LU R2, [R1+0xa8] ;  /* 0x0000a80001027983 */ /* 0x0001620000300800 */
[-C--:B--2---:R-:W-:Y:S02]  /*5c40*/  IMAD R26, R31, R28.reuse, RZ ;  /* 0x0000001c1f1a7224 */ /* 0x084fe400078e02ff */
[----:B------:R-:W-:-:S04]  /*5c50*/  IMAD.WIDE.U32 R24, R30, R28, R24 ;  /* 0x0000001c1e187225 */ /* 0x000fc800078e0018 */
[----:B------:R-:W-:Y:S01]  /*5c60*/  IMAD R27, R30, R29, R26 ;  /* 0x0000001d1e1b7224 */ /* 0x000fe200078e021a */
[----:B------:R-:W-:Y:S01]  /*5c70*/  LEA R26, P0, R28, R24, 0x3 ;  /* 0x000000181c1a7211 */ /* 0x000fe200078018ff */
[----:B----4-:R-:W-:Y:S01]  /*5c80*/  IMAD.IADD R39, R0, 0x1, -R34 ;  /* 0x0000000100277824 */ /* 0x010fe200078e0a22 */
[----:B------:R-:W-:Y:S01]  /*5c90*/  IADD3 R24, P1, R24, UR6, RZ ;  /* 0x0000000618187c10 */ /* 0x000fe2000ff3e0ff */
[----:B------:R0:W5:Y:S01]  /*5ca0*/  LDL.LU R0, [R1+0xa4] ;  /* 0x0000a40001007983 */ /* 0x0001620000300800 */
[----:B------:R-:W-:Y:S01]  /*5cb0*/  IMAD.IADD R27, R25, 0x1, R27 ;  /* 0x00000001191b7824 */ /* 0x000fe200078e021b */
[----:B------:R-:W-:-:S04]  /*5cc0*/  IADD3 R26, P3, R26, UR6, RZ ;  /* 0x000000061a1a7c10 */ /* 0x000fc8000ff7e0ff */
[----:B------:R-:W-:Y:S01]  /*5cd0*/  LEA.HI.X R29, R28, R27, R29, 0x3, P0 ;  /* 0x0000001b1c1d7211 */ /* 0x000fe200000f1c1d */
[----:B------:R-:W-:Y:S01]  /*5ce0*/  IMAD R28, R40, -0x2, R35 ;  /* 0xfffffffe281c7824 */ /* 0x000fe200078e0223 */
[----:B------:R-:W-:Y:S01]  /*5cf0*/  FSETP.NEU.AND P0, PT, RZ, UR25, PT ;  /* 0x00000019ff007c0b */ /* 0x000fe2000bf0d000 */
[----:B------:R-:W-:Y:S01]  /*5d00*/  BSSY B0, `(.L_x_40) ;  /* 0x00008db000007945 */ /* 0x000fe20003800000 */
[----:B------:R-:W-:Y:S02]  /*5d10*/  IADD3.X R25, R27, UR7, RZ, P1, !PT ;  /* 0x000000071b197c10 */ /* 0x000fe40008ffe4ff */
[----:B------:R-:W-:Y:S01]  /*5d20*/  IADD3.X R27, R29, UR7, RZ, P3, !PT ;  /* 0x000000071d1b7c10 */ /* 0x000fe20009ffe4ff */
[----:B------:R-:W-:-:S08]  /*5d30*/  IMAD.IADD R34, R28, 0x1, -R37 ;  /* 0x000000011c227824 */ /* 0x000fd000078e0a25 */
[----:B0-----:R-:W-:Y:S05]  /*5d40*/  @!P0 BRA `(.L_x_41) ;  /* 0x0000006800d88947 */ /* 0x001fea0003800000 */
[----:B------:R-:W-:Y:S01]  /*5d50*/  ULDC.64 UR6, c[0x0][0x5b8] ;  /* 0x00016e0000067ab9 */ /* 0x000fe20000000a00 */
[----:B------:R-:W-:Y:S01]  /*5d60*/  ULDC.64 UR8, c[0x0][0x5a8] ;  /* 0x00016a0000087ab9 */ /* 0x000fe20000000a00 */
[----:B------:R-:W-:Y:S01]  /*5d70*/  IMAD.WIDE.U32 R32, R227, UR6, R32 ;  /* 0x00000006e3207c25 */ /* 0x000fe2000f8e0020 */
[----:B------:R-:W-:Y:S03]  /*5d80*/  BSSY B1, `(.L_x_42) ;  /* 0x0000010000017945 */ /* 0x000fe60003800000 */
[----:B------:R-:W-:Y:S01]  /*5d90*/  IMAD R28, R38, UR6, RZ ;  /* 0x00000006261c7c24 */ /* 0x000fe2000f8e02ff */
[----:B------:R-:W-:-:S03]  /*5da0*/  IADD3 R32, P0, R37, R32, RZ ;  /* 0x0000002025207210 */ /* 0x000fc60007f1e0ff */
[----:B------:R-:W-:Y:S01]  /*5db0*/  IMAD R29, R227, UR7, R28 ;  /* 0x00000007e31d7c24 */ /* 0x000fe2000f8e021c */
[----:B------:R-:W-:Y:S02]  /*5dc0*/  ULDC.64 UR6, c[0x0][0x5b0] ;  /* 0x00016c0000067ab9 */ /* 0x000fe40000000a00 */
[----:B------:R-:W-:Y:S02]  /*5dd0*/  IMAD R35, R31, UR6, RZ ;  /* 0x000000061f237c24 */ /* 0x000fe4000f8e02ff */
[----:B------:R-:W-:Y:S02]  /*5de0*/  IADD3.X R33, R36, R33, R29, P0, !PT ;  /* 0x0000002124217210 */ /* 0x000fe400007fe41d */
[----:B------:R-:W-:Y:S01]  /*5df0*/  ISETP.GE.AND P0, PT, R39, 0x1, PT ;  /* 0x000000012700780c */ /* 0x000fe20003f06270 */
[C---:B------:R-:W-:Y:S02]  /*5e00*/  IMAD R35, R30.reuse, UR7, R35 ;  /* 0x000000071e237c24 */ /* 0x040fe4000f8e0223 */
[----:B------:R-:W-:Y:S01]  /*5e10*/  IMAD.WIDE.U32 R28, R30, UR6, R32 ;  /* 0x000000061e1c7c25 */ /* 0x000fe2000f8e0020 */
[----:B------:R-:W-:-:S02]  /*5e20*/  ISETP.LT.OR P4, PT, R34, 0x1, !P0 ;  /* 0x000000012200780c */ /* 0x000fc40004781670 */
[----:B------:R-:W-:-:S04]  /*5e30*/  IADD3 R28, P1, R28, UR8, RZ ;  /* 0x000000081c1c7c10 */ /* 0x000fc8000ff3e0ff */
[--C-:B------:R-:W-:Y:S02]  /*5e40*/  IADD3.X R29, R29, UR9, R35.reuse, P1, !PT ;  /* 0x000000091d1d7c10 */ /* 0x100fe40008ffe423 */
[----:B------:R-:W-:-:S05]  /*5e50*/  PRMT R35, RZ, 0x7610, R35 ;  /* 0x00007610ff237816 */ /* 0x000fca0000000023 */
[----:B------:R-:W-:Y:S05]  /*5e60*/  @P4 BRA `(.L_x_43) ;  /* 0x0000000000044947 */ /* 0x000fea0003800000 */
[----:B------:R0:W5:Y:S02]  /*5e70*/  LDG.E.U8 R35, desc[UR22][R28.64] ;  /* 0x000000161c237981 */ /* 0x000164000c1e1100 */
.L_x_43:
[----:B------:R-:W-:Y:S05]  /*5e80*/  BSYNC B1 ;  /* 0x0000000000017941 */ /* 0x000fea0003800000 */
.L_x_42:
[----:B-----5:R-:W-:Y:S01]  /*5e90*/  LOP3.LUT R35, R35, 0xff, RZ, 0xc0, !PT ;  /* 0x000000ff23237812 */ /* 0x020fe200078ec0ff */
[----:B------:R-:W-:Y:S01]  /*5ea0*/  BSSY B1, `(.L_x_44) ;  /* 0x000000b000017945 */ /* 0x000fe20003800000 */
[----:B------:R-:W-:Y:S02]  /*5eb0*/  ISETP.LT.OR P3, PT, R34, 0x2, !P0 ;  /* 0x000000022200780c */ /* 0x000fe40004761670 */
[----:B------:R-:W-:-:S05]  /*5ec0*/  F2FP.F16.E4M3.UNPACK_B R35, R35 ;  /* 0x00000023ff23723e */ /* 0x000fca00020006ff */
[----:B------:R-:W-:-:S05]  /*5ed0*/  HADD2.F32 R35, -RZ, R35.H0_H0 ;  /* 0x20000023ff237230 */ /* 0x000fca0000004100 */
[----:B------:R-:W-:-:S04]  /*5ee0*/  FMUL R35, R35, UR25 ;  /* 0x0000001923237c20 */ /* 0x000fc80008400000 */
[----:B------:R-:W-:-:S05]  /*5ef0*/  FFMA R35, R226, UR24, R35 ;  /* 0x00000018e2237c23 */ /* 0x000fca0008000023 */
[----:B------:R-:W-:Y:S02]  /*5f00*/  F2FP.SATFINITE.E4M3.F32.PACK_AB_MERGE_C R37, RZ, R35, RZ ;  /* 0x00000023ff25723e */ /* 0x000fe400048070ff */
[----:B------:R-:W-:-:S03]  /*5f10*/  PRMT R35, RZ, 0x7610, R35 ;  /* 0x00007610ff237816 */ /* 0x000fc60000000023 */
[----:B------:R2:W-:Y:S01]  /*5f20*/  @!P4 STG.E.U8 desc[UR22][R24.64], R37 ;  /* 0x000000251800c986 */ /* 0x0005e2000c101116 */
[----:B------:R-:W-:Y:S05]  /*5f30*/  @P3 BRA `(.L_x_45) ;  /* 0x0000000000043947 */ /* 0x000fea0003800000 */
[----:B------:R3:W5:Y:S02]  /*5f40*/  LDG.E.U8 R35, desc[UR22][R28.64+0x1] ;  /* 0x000001161c237981 */ /* 0x000764000c1e1100 */
.L_x_45:
[----:B------:R-:W-:Y:S05]  /*5f50*/  BSYNC B1 ;  /* 0x0000000000017941 */ /* 0x000fea0003800000 */
.L_x_44:
[----:B-----5:R-:W-:Y:S01]  /*5f60*/  LOP3.LUT R35, R35, 0xff, RZ, 0xc0, !PT ;  /* 0x000000ff23237812 */ /* 0x020fe200078ec0ff */
[----:B------:R-:W-:Y:S01]  /*5f70*/  BSSY B1, `(.L_x_46) ;  /* 0x0000013000017945 */ /* 0x000fe20003800000 */
[----:B--2---:R-:W-:Y:S02]  /*5f80*/  IADD3 R37, P1, R30, 0x8, RZ ;  /* 0x000000081e257810 */ /* 0x004fe40007f3e0ff */
[----:B------:R-:W-:-:S03]  /*5f90*/  F2FP.F16.E4M3.UNPACK_B R35, R35 ;  /* 0x00000023ff23723e */ /* 0x000fc600020006ff */
[----:B------:R-:W-:Y:S01]  /*5fa0*/  IMAD.X R31, RZ, RZ, R31, P1 ;  /* 0x000000ffff1f7224 */ /* 0x000fe200008e061f */
[----:B------:R-:W-:Y:S01]  /*5fb0*/  ISETP.GE.AND P1, PT, R39, 0x9, PT ;  /* 0x000000092700780c */ /* 0x000fe20003f26270 */
[----:B------:R-:W-:Y:S02]  /*5fc0*/  HADD2.F32 R35, -RZ, R35.H0_H0 ;  /* 0x20000023ff237230 */ /* 0x000fe40000004100 */
[----:B------:R-:W-:Y:S01]  /*5fd0*/  IMAD R36, R31, UR6, RZ ;  /* 0x000000061f247c24 */ /* 0x000fe2000f8e02ff */
[----:B------:R-:W-:Y:S01]  /*5fe0*/  ISETP.LT.OR P5, PT, R34, 0x1, !P1 ;  /* 0x000000012200780c */ /* 0x000fe20004fa1670 */
[----:B------:R-:W-:-:S04]  /*5ff0*/  IMAD.WIDE.U32 R32, R37, UR6, R32 ;  /* 0x0000000625207c25 */ /* 0x000fc8000f8e0020 */
[----:B------:R-:W-:Y:S01]  /*6000*/  FMUL R30, R35, UR25 ;  /* 0x00000019231e7c20 */ /* 0x000fe20008400000 */
[----:B------:R-:W-:-:S03]  /*6010*/  IMAD R37, R37, UR7, R36 ;  /* 0x0000000725257c24 */ /* 0x000fc6000f8e0224 */
[----:B------:R-:W-:Y:S01]  /*6020*/  FFMA R225, R225, UR24, R30 ;  /* 0x00000018e1e17c23 */ /* 0x000fe2000800001e */
[----:B------:R-:W-:Y:S02]  /*6030*/  IADD3 R30, P4, R32, UR8, RZ ;  /* 0x00000008201e7c10 */ /* 0x000fe4000ff9e0ff */
[----:B------:R-:W-:Y:S02]  /*6040*/  PRMT R32, RZ, 0x7610, R32 ;  /* 0x00007610ff207816 */ /* 0x000fe40000000020 */
[----:B------:R-:W-:Y:S02]  /*6050*/  F2FP.SATFINITE.E4M3.F32.PACK_AB_MERGE_C R225, RZ, R225, RZ ;  /* 0x000000e1ffe1723e */ /* 0x000fe400048070ff */
[----:B------:R-:W-:-:S03]  /*6060*/  IADD3.X R31, R33, UR9, R37, P4, !PT ;  /* 0x00000009211f7c10 */ /* 0x000fc6000a7fe425 */
[----:B------:R2:W-:Y:S01]  /*6070*/  @!P3 STG.E.U8 desc[UR22][R24.64+0x1], R225 ;  /* 0x000001e11800b986 */ /* 0x0005e2000c101116 */
[----:B------:R-:W-:Y:S05]  /*6080*/  @P5 BRA `(.L_x_47) ;  /* 0x0000000000045947 */ /* 0x000fea0003800000 */
[----:B------:R4:W5:Y:S02]  /*6090*/  LDG.E.U8 R32, desc[UR22][R30.64] ;  /* 0x000000161e207981 */ /* 0x000964000c1e1100 */
.L_x_47:
[----:B------:R-:W-:Y:S05]  /*60a0*/  BSYNC B1 ;  /* 0x0000000000017941 */ /* 0x000fea0003800000 */
.L_x_46:
[----:B-----5:R-:W-:Y:S01]  /*60b0*/  LOP3.LUT R32, R32, 0xff, RZ, 0xc0, !PT ;  /* 0x000000ff20207812 */ /* 0x020fe200078ec0ff */
[----:B------:R-:W-:Y:S01]  /*60c0*/  BSSY B1, `(.L_x_48) ;  /* 0x000000b000017945 */ /* 0x000fe20003800000 */
[----:B------:R-:W-:Y:S02]  /*60d0*/  ISETP.LT.OR P3, PT, R34, 0x2, !P1 ;  /* 0x000000022200780c */ /* 0x000fe40004f61670 */
[----:B------:R-:W-:-:S05]  /*60e0*/  F2FP.F16.E4M3.UNPACK_B R32, R32 ;  /* 0x00000020ff20723e */ /* 0x000fca00020006ff */
[----:B------:R-:W-:-:S05]  /*60f0*/  HADD2.F32 R32, -RZ, R32.H0_H0 ;  /* 0x20000020ff207230 */ /* 0x000fca0000004100 */
[----:B------:R-:W-:Y:S01]  /*6100*/  FMUL R33, R32, UR25 ;  /* 0x0000001920217c20 */ /* 0x000fe20008400000 */
[----:B------:R-:W-:-:S03]  /*6110*/  PRMT R32, RZ, 0x7610, R32 ;  /* 0x00007610ff207816 */ /* 0x000fc60000000020 */
[----:B------:R-:W-:-:S05]  /*6120*/  FFMA R33, R224, UR24, R33 ;  /* 0x00000018e0217c23 */ /* 0x000fca0008000021 */
[----:B------:R-:W-:-:S05]  /*6130*/  F2FP.SATFINITE.E4M3.F32.PACK_AB_MERGE_C R33, RZ, R33, RZ ;  /* 0x00000021ff21723e */ /* 0x000fca00048070ff */
[----:B------:R0:W-:Y:S01]  /*6140*/  @!P5 STG.E.U8 desc[UR22][R26.64], R33 ;  /* 0x000000211a00d986 */ /* 0x0001e2000c101116 */
[----:B------:R-:W-:Y:S05]  /*6150*/  @P3 BRA `(.L_x_49) ;  /* 0x0000000000043947 */ /* 0x000fea0003800000 */
[----:B------:R0:W5:Y:S02]  /*6160*/  LDG.E.U8 R32, desc[UR22][R30.64+0x1] ;  /* 0x000001161e207981 */ /* 0x000164000c1e1100 */
.L_x_49:
[----:B------:R-:W-:Y:S05]  /*6170*/  BSYNC B1 ;  /* 0x0000000000017941 */ /* 0x000fea0003800000 */
.L_x_48:
[----:B-----5:R-:W-:Y:S01]  /*6180*/  LOP3.LUT R32, R32, 0xff, RZ, 0xc0, !PT ;  /* 0x000000ff20207812 */ /* 0x020fe200078ec0ff */
[----:B------:R-:W-:Y:S01]  /*6190*/  BSSY B1, `(.L_x_50) ;  /* 0x000000b000017945 */ /* 0x000fe20003800000 */
[----:B------:R-:W-:Y:S02]  /*61a0*/  ISETP.LT.OR P4, PT, R34, 0x9, !P0 ;  /* 0x000000092200780c */ /* 0x000fe40004781670 */
[----:B------:R-:W-:-:S05]  /*61b0*/  F2FP.F16.E4M3.UNPACK_B R32, R32 ;  /* 0x00000020ff20723e */ /* 0x000fca00020006ff */
[----:B------:R-:W-:-:S05]  /*61c0*/  HADD2.F32 R32, -RZ, R32.H0_H0 ;  /* 0x20000020ff207230 */ /* 0x000fca0000004100 */
[----:B------:R-:W-:-:S04]  /*61d0*/  FMUL R32, R32, UR25 ;  /* 0x0000001920207c20 */ /* 0x000fc80008400000 */
[----:B------:R-:W-:-:S05]  /*61e0*/  FFMA R32, R223, UR24, R32 ;  /* 0x00000018df207c23 */ /* 0x000fca0008000020 */
[----:B0-----:R-:W-:Y:S02]  /*61f0*/  F2FP.SATFINITE.E4M3.F32.PACK_AB_MERGE_C R33, RZ, R32, RZ ;  /* 0x00000020ff21723e */ /* 0x001fe400048070ff */
[----:B------:R-:W-:-:S03]  /*6200*/  PRMT R32, RZ, 0x7610, R32 ;  /* 0x00007610ff207816 */ /* 0x000fc60000000020 */
[----:B------:R0:W-:Y:S01]  /*6210*/  @!P3 STG.E.U8 desc[UR22][R26.64+0x1], R33 ;  /* 0x000001211a00b986 */ /* 0x0001e2000c101116 */
[----:B------:R-:W-:Y:S05]  /*6220*/  @P4 BRA `(.L_x_51) ;  /* 0x0000000000044947 */ /* 0x000fea0003800000 */
[----:B------:R0:W5:Y:S02]  /*6230*/  LDG.E.U8 R32, desc[UR22][R28.64+0x8] ;  /* 0x000008161c207981 */ /* 0x000164000c1e1100 */
.L_x_51:
[----:B------:R-:W-:Y:S05]  /*6240*/  BSYNC B1 ;  /* 0x0000000000017941 */ /* 0x000fea0003800000 */
.L_x_50:
[----:B-----5:R-:W-:Y:S01]  /*6250*/  LOP3.LUT R32, R32, 0xff, RZ, 0xc0, !PT ;  /* 0x000000ff20207812 */ /* 0x020fe200078ec0ff */
[----:B------:R-:W-:Y:S01]  /*6260*/  BSSY B1, `(.L_x_52) ;  /* 0x000000b000017945 */ /* 0x000fe20003800000 */
[----:B------:R-:W-:Y:S02]  /*6270*/  ISETP.LT.OR P3, PT, R34, 0xa, !P0 ;  /* 0x0000000a2200780c */ /* 0x000fe40004761670 */
[----:B------:R-:W-:-:S05]  /*6280*/  F2FP.F16.E4M3.UNPACK_B R32, R32 ;  /* 0x00000020ff20723e */ /* 0x000fca00020006ff */
[----:B------:R-:W-:-:S05]  /*6290*/  HADD2.F32 R32, -RZ, R32.H0_H0 ;  /* 0x20000020ff207230 */ /* 0x000fca0000004100 */
[----:B0-----:R-:W-:Y:S01]  /*62a0*/  FMUL R33, R32, UR25 ;  /* 0x0000001920217c20 */ /* 0x001fe20008400000 */
[----:B------:R-:W-:-:S03]  /*62b0*/  PRMT R32, RZ, 0x7610, R32 ;  /* 0x00007610ff207816 */ /* 0x000fc60000000020 */
[----:B------:R-:W-:-:S05]  /*62c0*/  FFMA R33, R222, UR24, R33 ;  /* 0x00000018de217c23 */ /* 0x000fca0008000021 */
[----:B------:R-:W-:-:S05]  /*62d0*/  F2FP.SATFINITE.E4M3.F32.PACK_AB_MERGE_C R33, RZ, R33, RZ ;  /* 0x00000021ff21723e */ /* 0x000fca00048070ff */
[----:B------:R0:W-:Y:S01]  /*62e0*/  @!P4 STG.E.U8 desc[UR22][R24.64+0x8], R33 ;  /* 0x000008211800c986 */ /* 0x0001e2000c101116 */
[----:B------:R-:W-:Y:S05]  /*62f0*/  @P3 BRA `(.L_x_53) ;  /* 0x0000000000043947 */ /* 0x000fea0003800000 */
[----:B------:R0:W5:Y:S02]  /*6300*/  LDG.E.U8 R32, desc[UR22][R28.64+0x9] ;  /* 0x000009161c207981 */ /* 0x000164000c1e1100 */
.L_x_53:
[----:B------:R-:W-:Y:S05]  /*6310*/  BSYNC B1 ;  /* 0x0000000000017941 */ /* 0x000fea0003800000 */
.L_x_52:
        /* <DEDUP_REMOVED lines=12> */
.L_x_55:
[----:B------:R-:W-:Y:S05]  /*63e0*/  BSYNC B1 ;  /* 0x0000000000017941 */ /* 0x000fea0003800000 */
.L_x_54:
        /* <DEDUP_REMOVED lines=12> */
.L_x_57:
[----:B------:R-:W-:Y:S05]  /*64b0*/  BSYNC B1 ;  /* 0x0000000000017941 */ /* 0x000fea0003800000 */
.L_x_56:
        /* <DEDUP_REMOVED lines=12> */
.L_x_59:
[----:B------:R-:W-:Y:S05]  /*6580*/  BSYNC B1 ;  /* 0x0000000000017941 */ /* 0x000fea0003800000 */
.L_x_58:
        /* <DEDUP_REMOVED lines=12> */
.L_x_61:
[----:B------:R-:W-:Y:S05]  /*6650*/  BSYNC B1 ;  /* 0x0000000000017941 */ /* 0x000fea0003800000 */
.L_x_60:
        /* <DEDUP_REMOVED lines=12> */
.L_x_63:
[----:B------:R-:W-:Y:S05]  /*6720*/  BSYNC B1 ;  /* 0x0000000000017941 */ /* 0x000fea0003800000 */
.L_x_62:
        /* <DEDUP_REMOVED lines=12> */
.L_x_65:
[----:B------:R-:W-:Y:S05]  /*67f0*/  BSYNC B1 ;  /* 0x0000000000017941 */ /* 0x000fea0003800000 */
.L_x_64:
        /* <DEDUP_REMOVED lines=12> */
.L_x_67:
[----:B------:R-:W-:Y:S05]  /*68c0*/  BSYNC B1 ;  /* 0x0000000000017941 */ /* 0x000fea0003800000 */
.L_x_66:
        /* <DEDUP_REMOVED lines=12> */
.L_x_69:
[----:B------:R-:W-:Y:S05]  /*6990*/  BSYNC B1 ;  /* 0x0000000000017941 */ /* 0x000fea0003800000 */
.L_x_68:
        /* <DEDUP_REMOVED lines=12> */
.L_x_71:
[----:B------:R-:W-:Y:S05]  /*6a60*/  BSYNC B1 ;  /* 0x0000000000017941 */ /* 0x000fea0003800000 */
.L_x_70:
        /* <DEDUP_REMOVED lines=12> */
.L_x_73:
[----:B------:R-:W-:Y:S05]  /*6b30*/  BSYNC B1 ;  /* 0x0000000000017941 */ /* 0x000fea0003800000 */
.L_x_72:
        /* <DEDUP_REMOVED lines=12> */
.L_x_75:
[----:B------:R-:W-:Y:S05]  /*6c00*/  BSYNC B1 ;  /* 0x0000000000017941 */ /* 0x000fea0003800000 */
.L_x_74:
        /* <DEDUP_REMOVED lines=12> */
.L_x_77:
[----:B------:R-:W-:Y:S05]  /*6cd0*/  BSYNC B1 ;  /* 0x0000000000017941 */ /* 0x000fea0003800000 */
.L_x_76:
        /* <DEDUP_REMOVED lines=12> */
.L_x_79:
[----:B------:R-:W-:Y:S05]  /*6da0*/  BSYNC B1 ;  /* 0x0000000000017941 */ /* 0x000fea0003800000 */
.L_x_78:
        /* <DEDUP_REMOVED lines=12> */
.L_x_81:
[----:B------:R-:W-:Y:S05]  /*6e70*/  BSYNC B1 ;  /* 0x0000000000017941 */ /* 0x000fea0003800000 */
.L_x_80:
        /* <DEDUP_REMOVED lines=12> */
.L_x_83:
[----:B------:R-:W-:Y:S05]  /*6f40*/  BSYNC B1 ;  /* 0x0000000000017941 */ /* 0x000fea0003800000 */
.L_x_82:
        /* <DEDUP_REMOVED lines=12> */
.L_x_85:
[----:B------:R-:W-:Y:S05]  /*7010*/  BSYNC B1 ;  /* 0x0000000000017941 */ /* 0x000fea0003800000 */
.L_x_84:
        /* <DEDUP_REMOVED lines=12> */
.L_x_87:
[----:B------:R-:W-:Y:S05]  /*70e0*/  BSYNC B1 ;  /* 0x0000000000017941 */ /* 0x000fea0003800000 */
.L_x_86:
        /* <DEDUP_REMOVED lines=12> */
.L_x_89:
[----:B------:R-:W-:Y:S05]  /*71b0*/  BSYNC B1 ;  /* 0x0000000000017941 */ /* 0x000fea0003800000 */
.L_x_88:
        /* <DEDUP_REMOVED lines=12> */
.L_x_91:
[----:B------:R-:W-:Y:S05]  /*7280*/  BSYNC B1 ;  /* 0x0000000000017941 */ /* 0x000fea0003800000 */
.L_x_90:
        /* <DEDUP_REMOVED lines=12> */
.L_x_93:
[----:B------:R-:W-:Y:S05]  /*7350*/  BSYNC B1 ;  /* 0x0000000000017941 */ /* 0x000fea0003800000 */
.L_x_92:
        /* <DEDUP_REMOVED lines=12> */
.L_x_95:
[----:B------:R-:W-:Y:S05]  /*7420*/  BSYNC B1 ;  /* 0x0000000000017941 */ /* 0x000fea0003800000 */
.L_x_94:
        /* <DEDUP_REMOVED lines=12> */
.L_x_97:
[----:B------:R-:W-:Y:S05]  /*74f0*/  BSYNC B1 ;  /* 0x0000000000017941 */ /* 0x000fea0003800000 */
.L_x_96:
        /* <DEDUP_REMOVED lines=12> */
.L_x_99:
[----:B------:R-:W-:Y:S05]  /*75c0*/  BSYNC B1 ;  /* 0x0000000000017941 */ /* 0x000fea0003800000 */
.L_x_98:
        /* <DEDUP_REMOVED lines=12> */
.L_x_101:
[----:B------:R-:W-:Y:S05]  /*7690*/  BSYNC B1 ;  /* 0x0000000000017941 */ /* 0x000fea0003800000 */
.L_x_100:
        /* <DEDUP_REMOVED lines=12> */
.L_x_103:
[----:B------:R-:W-:Y:S05]  /*7760*/  BSYNC B1 ;  /* 0x0000000000017941 */ /* 0x000fea0003800000 */
.L_x_102:
        /* <DEDUP_REMOVED lines=12> */
.L_x_105:
[----:B------:R-:W-:Y:S05]  /*7830*/  BSYNC B1 ;  /* 0x0000000000017941 */ /* 0x000fea0003800000 */
.L_x_104:
        /* <DEDUP_REMOVED lines=12> */
.L_x_107:
[----:B------:R-:W-:Y:S05]  /*7900*/  BSYNC B1 ;  /* 0x0000000000017941 */ /* 0x000fea0003800000 */
.L_x_106:
        /* <DEDUP_REMOVED lines=12> */
.L_x_109:
[----:B------:R-:W-:Y:S05]  /*79d0*/  BSYNC B1 ;  /* 0x0000000000017941 */ /* 0x000fea0003800000 */
.L_x_108:
        /* <DEDUP_REMOVED lines=12> */
.L_x_111:
[----:B------:R-:W-:Y:S05]  /*7aa0*/  BSYNC B1 ;  /* 0x0000000000017941 */ /* 0x000fea0003800000 */
.L_x_110:
        /* <DEDUP_REMOVED lines=12> */
.L_x_113:
[----:B------:R-:W-:Y:S05]  /*7b70*/  BSYNC B1 ;  /* 0x0000000000017941 */ /* 0x000fea0003800000 */
.L_x_112:
        /* <DEDUP_REMOVED lines=12> */
.L_x_115:
[----:B------:R-:W-:Y:S05]  /*7c40*/  BSYNC B1 ;  /* 0x0000000000017941 */ /* 0x000fea0003800000 */
.L_x_114:
        /* <DEDUP_REMOVED lines=12> */
.L_x_117:
[----:B------:R-:W-:Y:S05]  /*7d10*/  BSYNC B1 ;  /* 0x0000000000017941 */ /* 0x000fea0003800000 */
.L_x_116:
        /* <DEDUP_REMOVED lines=12> */
.L_x_119:
[----:B------:R-:W-:Y:S05]  /*7de0*/  BSYNC B1 ;  /* 0x0000000000017941 */ /* 0x000fea0003800000 */
.L_x_118:
        /* <DEDUP_REMOVED lines=12> */
.L_x_121:
[----:B------:R-:W-:Y:S05]  /*7eb0*/  BSYNC B1 ;  /* 0x0000000000017941 */ /* 0x000fea0003800000 */
.L_x_120:
        /* <DEDUP_REMOVED lines=12> */
.L_x_123:
[----:B------:R-:W-:Y:S05]  /*7f80*/  BSYNC B1 ;  /* 0x0000000000017941 */ /* 0x000fea0003800000 */
.L_x_122:
        /* <DEDUP_REMOVED lines=12> */
.L_x_125:
[----:B------:R-:W-:Y:S05]  /*8050*/  BSYNC B1 ;  /* 0x0000000000017941 */ /* 0x000fea0003800000 */
.L_x_124:
        /* <DEDUP_REMOVED lines=12> */
.L_x_127:
[----:B------:R-:W-:Y:S05]  /*8120*/  BSYNC B1 ;  /* 0x0000000000017941 */ /* 0x000fea0003800000 */
.L_x_126:
        /* <DEDUP_REMOVED lines=12> */
.L_x_129:
[----:B------:R-:W-:Y:S05]  /*81f0*/  BSYNC B1 ;  /* 0x0000000000017941 */ /* 0x000fea0003800000 */
.L_x_128:
        /* <DEDUP_REMOVED lines=12> */
.L_x_131:
[----:B------:R-:W-:Y:S05]  /*82c0*/  BSYNC B1 ;  /* 0x0000000000017941 */ /* 0x000fea0003800000 */
.L_x_130:
        /* <DEDUP_REMOVED lines=12> */
.L_x_133:
[----:B------:R-:W-:Y:S05]  /*8390*/  BSYNC B1 ;  /* 0x0000000000017941 */ /* 0x000fea0003800000 */
.L_x_132:
        /* <DEDUP_REMOVED lines=12> */
.L_x_135:
[----:B------:R-:W-:Y:S05]  /*8460*/  BSYNC B1 ;  /* 0x0000000000017941 */ /* 0x000fea0003800000 */
.L_x_134:
        /* <DEDUP_REMOVED lines=12> */
.L_x_137:
[----:B------:R-:W-:Y:S05]  /*8530*/  BSYNC B1 ;  /* 0x0000000000017941 */ /* 0x000fea0003800000 */
.L_x_136:
        /* <DEDUP_REMOVED lines=12> */
.L_x_139:
[----:B------:R-:W-:Y:S05]  /*8600*/  BSYNC B1 ;  /* 0x0000000000017941 */ /* 0x000fea0003800000 */
.L_x_138:
        /* <DEDUP_REMOVED lines=12> */
.L_x_141:
[----:B------:R-:W-:Y:S05]  /*86d0*/  BSYNC B1 ;  /* 0x0000000000017941 */ /* 0x000fea0003800000 */
.L_x_140:
        /* <DEDUP_REMOVED lines=12> */
.L_x_143:
[----:B------:R-:W-:Y:S05]  /*87a0*/  BSYNC B1 ;  /* 0x0000000000017941 */ /* 0x000fea0003800000 */
.L_x_142:
        /* <DEDUP_REMOVED lines=12> */
.L_x_145:
[----:B------:R-:W-:Y:S05]  /*8870*/  BSYNC B1 ;  /* 0x0000000000017941 */ /* 0x000fea0003800000 */
.L_x_144:
        /* <DEDUP_REMOVED lines=12> */
.L_x_147:
[----:B------:R-:W-:Y:S05]  /*8940*/  BSYNC B1 ;  /* 0x0000000000017941 */ /* 0x000fea0003800000 */
.L_x_146:
        /* <DEDUP_REMOVED lines=12> */
.L_x_149:
[----:B------:R-:W-:Y:S05]  /*8a10*/  BSYNC B1 ;  /* 0x0000000000017941 */ /* 0x000fea0003800000 */
.L_x_148:
        /* <DEDUP_REMOVED lines=12> */
.L_x_151:
[----:B------:R-:W-:Y:S05]  /*8ae0*/  BSYNC B1 ;  /* 0x0000000000017941 */ /* 0x000fea0003800000 */
.L_x_150:
        /* <DEDUP_REMOVED lines=12> */
.L_x_153:
[----:B------:R-:W-:Y:S05]  /*8bb0*/  BSYNC B1 ;  /* 0x0000000000017941 */ /* 0x000fea0003800000 */
.L_x_152:
        /* <DEDUP_REMOVED lines=12> */
.L_x_155:
[----:B------:R-:W-:Y:S05]  /*8c80*/  BSYNC B1 ;  /* 0x0000000000017941 */ /* 0x000fea0003800000 */
.L_x_154:
        /* <DEDUP_REMOVED lines=12> */
.L_x_157:
[----:B------:R-:W-:Y:S05]  /*8d50*/  BSYNC B1 ;  /* 0x0000000000017941 */ /* 0x000fea0003800000 */
.L_x_156:
        /* <DEDUP_REMOVED lines=12> */
.L_x_159:
[----:B------:R-:W-:Y:S05]  /*8e20*/  BSYNC B1 ;  /* 0x0000000000017941 */ /* 0x000fea0003800000 */
.L_x_158:
        /* <DEDUP_REMOVED lines=12> */
.L_x_161:
[----:B------:R-:W-:Y:S05]  /*8ef0*/  BSYNC B1 ;  /* 0x0000000000017941 */ /* 0x000fea0003800000 */
.L_x_160:
        /* <DEDUP_REMOVED lines=12> */
.L_x_163:
[----:B------:R-:W-:Y:S05]  /*8fc0*/  BSYNC B1 ;  /* 0x0000000000017941 */ /* 0x000fea0003800000 */
.L_x_162:
        /* <DEDUP_REMOVED lines=12> */
.L_x_165:
[----:B------:R-:W-:Y:S05]  /*9090*/  BSYNC B1 ;  /* 0x0000000000017941 */ /* 0x000fea0003800000 */
.L_x_164:
        /* <DEDUP_REMOVED lines=12> */
.L_x_167:
[----:B------:R-:W-:Y:S05]  /*9160*/  BSYNC B1 ;  /* 0x0000000000017941 */ /* 0x000fea0003800000 */
.L_x_166:
        /* <DEDUP_REMOVED lines=12> */
.L_x_169:
[----:B------:R-:W-:Y:S05]  /*9230*/  BSYNC B1 ;  /* 0x0000000000017941 */ /* 0x000fea0003800000 */
.L_x_168:
        /* <DEDUP_REMOVED lines=12> */
.L_x_171:
[----:B------:R-:W-:Y:S05]  /*9300*/  BSYNC B1 ;  /* 0x0000000000017941 */ /* 0x000fea0003800000 */
.L_x_170:
        /* <DEDUP_REMOVED lines=12> */
.L_x_173:
[----:B------:R-:W-:Y:S05]  /*93d0*/  BSYNC B1 ;  /* 0x0000000000017941 */ /* 0x000fea0003800000 */
.L_x_172:
        /* <DEDUP_REMOVED lines=12> */
.L_x_175:
[----:B------:R-:W-:Y:S05]  /*94a0*/  BSYNC B1 ;  /* 0x0000000000017941 */ /* 0x000fea0003800000 */
.L_x_174:
        /* <DEDUP_REMOVED lines=12> */
.L_x_177:
[----:B------:R-:W-:Y:S05]  /*9570*/  BSYNC B1 ;  /* 0x0000000000017941 */ /* 0x000fea0003800000 */
.L_x_176:
        /* <DEDUP_REMOVED lines=12> */
.L_x_179:
[----:B------:R-:W-:Y:S05]  /*9640*/  BSYNC B1 ;  /* 0x0000000000017941 */ /* 0x000fea0003800000 */
.L_x_178:
        /* <DEDUP_REMOVED lines=12> */
.L_x_181:
[----:B------:R-:W-:Y:S05]  /*9710*/  BSYNC B1 ;  /* 0x0000000000017941 */ /* 0x000fea0003800000 */
.L_x_180:
        /* <DEDUP_REMOVED lines=12> */
.L_x_183:
[----:B------:R-:W-:Y:S05]  /*97e0*/  BSYNC B1 ;  /* 0x0000000000017941 */ /* 0x000fea0003800000 */
.L_x_182:
        /* <DEDUP_REMOVED lines=12> */
.L_x_185:
[----:B------:R-:W-:Y:S05]  /*98b0*/  BSYNC B1 ;  /* 0x0000000000017941 */ /* 0x000fea0003800000 */
.L_x_184:
        /* <DEDUP_REMOVED lines=12> */
.L_x_187:
[----:B------:R-:W-:Y:S05]  /*9980*/  BSYNC B1 ;  /* 0x0000000000017941 */ /* 0x000fea0003800000 */
.L_x_186:
        /* <DEDUP_REMOVED lines=12> */
.L_x_189:
[----:B------:R-:W-:Y:S05]  /*9a50*/  BSYNC B1 ;  /* 0x0000000000017941 */ /* 0x000fea0003800000 */
.L_x_188:
        /* <DEDUP_REMOVED lines=12> */
.L_x_191:
[----:B------:R-:W-:Y:S05]  /*9b20*/  BSYNC B1 ;  /* 0x0000000000017941 */ /* 0x000fea0003800000 */
.L_x_190:
        /* <DEDUP_REMOVED lines=12> */
.L_x_193:
[----:B------:R-:W-:Y:S05]  /*9bf0*/  BSYNC B1 ;  /* 0x0000000000017941 */ /* 0x000fea0003800000 */
.L_x_192:
[----:B-----5:R-:W-:Y:S01]  /*9c00*/  LOP3.LUT R32, R32, 0xff, RZ, 0xc0, !PT ;  /* 0x000000ff20207812 */ /* 0x020fe200078ec0ff */
[----:B------:R-:W-:Y:S01]  /*9c10*/  BSSY B1, `(.L_x_194) ;  /* 0x000000b000017945 */ /* 0x000fe20003800000 */
[----:B------:R-:W-:Y:S02]  /*9c20*/  ISETP.LT.OR P4, PT, R34, 0x99, !P0 ;  /* 0x000000992200780c */ /* 0x000fe40004781670 */
[----:B------:R-:W-:-:S05]  /*9c30*/  F2FP.F16.E4M3.UNPACK_B R32, R32 ;  /* 0x00000020ff20723e */ /* 0x000fca00020006ff */
[----:B------:R-:W-:-:S05]  /*9c40*/  HADD2.F32 R32, -RZ, R32.H0_H0 ;  /* 0x20000020ff207230 */ /* 0x000fca0000004100 */
[----:B------:R-:W-:-:S04]  /*9c50*/  FMUL R32, R32, UR25 ;  /* 0x0000001920207c20 */ /* 0x000fc80008400000 */
[----:B------:R-:W-:Y:S01]  /*9c60*/  FFMA R32, R23, UR24, R32 ;  /* 0x0000001817207c23 */ /* 0x000fe20008000020 */
[----:B------:R-:W-:-:S04]  /*9c70*/  PRMT R23, RZ, 0x7610, R23 ;  /* 0x00007610ff177816 */ /* 0x000fc80000000017 */
[----:B0-----:R-:W-:-:S05]  /*9c80*/  F2FP.SATFINITE.E4M3.F32.PACK_AB_MERGE_C R33, RZ, R32, RZ ;  /* 0x00000020ff21723e */ /* 0x001fca00048070ff */
[----:B------:R0:W-:Y:S01]  /*9c90*/  @!P3 STG.E.U8 desc[UR22][R26.64+0x91], R33 ;  /* 0x000091211a00b986 */ /* 0x0001e2000c101116 */
[----:B------:R-:W-:Y:S05]  /*9ca0*/  @P4 BRA `(.L_x_195) ;  /* 0x0000000000044947 */ /* 0x000fea0003800000 */
[----:B------:R0:W5:Y:S02]  /*9cb0*/  LDG.E.U8 R23, desc[UR22][R28.64+0x98] ;  /* 0x000098161c177981 */ /* 0x000164000c1e1100 */
.L_x_195:
[----:B------:R-:W-:Y:S05]  /*9cc0*/  BSYNC B1 ;  /* 0x0000000000017941 */ /* 0x000fea0003800000 */
.L_x_194:
        /* <DEDUP_REMOVED lines=8> */
[----:B------:R-:W-:-:S05]  /*9d50*/  F2FP.SATFINITE.E4M3.F32.PACK_AB_MERGE_C R23, RZ, R23, RZ ;  /* 0x00000017ff17723e */ /* 0x000fca00048070ff */
[----:B------:R0:W-:Y:S01]  /*9d60*/  @!P4 STG.E.U8 desc[UR22][R24.64+0x98], R23 ;  /* 0x000098171800c986 */ /* 0x0001e2000c101116 */
[----:B------:R-:W-:Y:S05]  /*9d70*/  @P3 BRA `(.L_x_197) ;  /* 0x0000000000043947 */ /* 0x000fea0003800000 */
[----:B------:R0:W5:Y:S02]  /*9d80*/  LDG.E.U8 R22, desc[UR22][R28.64+0x99] ;  /* 0x000099161c167981 */ /* 0x000164000c1e1100 */
.L_x_197:
[----:B------:R-:W-:Y:S05]  /*9d90*/  BSYNC B1 ;  /* 0x0000000000017941 */ /* 0x000fea0003800000 */
.L_x_196:
        /* <DEDUP_REMOVED lines=12> */
.L_x_199:
[----:B------:R-:W-:Y:S05]  /*9e60*/  BSYNC B1 ;  /* 0x0000000000017941 */ /* 0x000fea0003800000 */
.L_x_198:
        /* <DEDUP_REMOVED lines=12> */
.L_x_201:
[----:B------:R-:W-:Y:S05]  /*9f30*/  BSYNC B1 ;  /* 0x0000000000017941 */ /* 0x000fea0003800000 */
.L_x_200:
        /* <DEDUP_REMOVED lines=12> */
.L_x_203:
[----:B------:R-:W-:Y:S05]  /*a000*/  BSYNC B1 ;  /* 0x0000000000017941 */ /* 0x000fea0003800000 */
.L_x_202:
        /* <DEDUP_REMOVED lines=12> */
.L_x_205:
[----:B------:R-:W-:Y:S05]  /*a0d0*/  BSYNC B1 ;  /* 0x0000000000017941 */ /* 0x000fea0003800000 */
.L_x_204:
        /* <DEDUP_REMOVED lines=12> */
.L_x_207:
[----:B------:R-:W-:Y:S05]  /*a1a0*/  BSYNC B1 ;  /* 0x0000000000017941 */ /* 0x000fea0003800000 */
.L_x_206:
        /* <DEDUP_REMOVED lines=12> */
.L_x_209:
[----:B------:R-:W-:Y:S05]  /*a270*/  BSYNC B1 ;  /* 0x0000000000017941 */ /* 0x000fea0003800000 */
.L_x_208:
        /* <DEDUP_REMOVED lines=12> */
.L_x_211:
[----:B------:R-:W-:Y:S05]  /*a340*/  BSYNC B1 ;  /* 0x0000000000017941 */ /* 0x000fea0003800000 */
.L_x_210:
        /* <DEDUP_REMOVED lines=12> */
.L_x_213:
[----:B------:R-:W-:Y:S05]  /*a410*/  BSYNC B1 ;  /* 0x0000000000017941 */ /* 0x000fea0003800000 */
.L_x_212:
        /* <DEDUP_REMOVED lines=12> */
.L_x_215:
[----:B------:R-:W-:Y:S05]  /*a4e0*/  BSYNC B1 ;  /* 0x0000000000017941 */ /* 0x000fea0003800000 */
.L_x_214:
        /* <DEDUP_REMOVED lines=12> */
.L_x_217:
[----:B------:R-:W-:Y:S05]  /*a5b0*/  BSYNC B1 ;  /* 0x0000000000017941 */ /* 0x000fea0003800000 */
.L_x_216:
        /* <DEDUP_REMOVED lines=12> */
.L_x_219:
[----:B------:R-:W-:Y:S05]  /*a680*/  BSYNC B1 ;  /* 0x0000000000017941 */ /* 0x000fea0003800000 */
.L_x_218:
        /* <DEDUP_REMOVED lines=12> */
.L_x_221:
[----:B------:R-:W-:Y:S05]  /*a750*/  BSYNC B1 ;  /* 0x0000000000017941 */ /* 0x000fea0003800000 */
.L_x_220:
        /* <DEDUP_REMOVED lines=12> */
.L_x_223:
[----:B------:R-:W-:Y:S05]  /*a820*/  BSYNC B1 ;  /* 0x0000000000017941 */ /* 0x000fea0003800000 */
.L_x_222:
        /* <DEDUP_REMOVED lines=12> */
.L_x_225:
[----:B------:R-:W-:Y:S05]  /*a8f0*/  BSYNC B1 ;  /* 0x0000000000017941 */ /* 0x000fea0003800000 */
.L_x_224:
        /* <DEDUP_REMOVED lines=12> */
.L_x_227:
[----:B------:R-:W-:Y:S05]  /*a9c0*/  BSYNC B1 ;  /* 0x0000000000017941 */ /* 0x000fea0003800000 */
.L_x_226:
        /* <DEDUP_REMOVED lines=12> */
.L_x_229:
[----:B------:R-:W-:Y:S05]  /*aa90*/  BSYNC B1 ;  /* 0x0000000000017941 */ /* 0x000fea0003800000 */
.L_x_228:
        /* <DEDUP_REMOVED lines=12> */
.L_x_231:
[----:B------:R-:W-:Y:S05]  /*ab60*/  BSYNC B1 ;  /* 0x0000000000017941 */ /* 0x000fea0003800000 */
.L_x_230:
        /* <DEDUP_REMOVED lines=12> */
.L_x_233:
[----:B------:R-:W-:Y:S05]  /*ac30*/  BSYNC B1 ;  /* 0x0000000000017941 */ /* 0x000fea0003800000 */
.L_x_232:
        /* <DEDUP_REMOVED lines=12> */
.L_x_235:
[----:B------:R-:W-:Y:S05]  /*ad00*/  BSYNC B1 ;  /* 0x0000000000017941 */ /* 0x000fea0003800000 */
.L_x_234:
        /* <DEDUP_REMOVED lines=12> */
.L_x_237:
[----:B------:R-:W-:Y:S05]  /*add0*/  BSYNC B1 ;  /* 0x0000000000017941 */ /* 0x000fea0003800000 */
.L_x_236:
[----:B-----5:R-:W-:Y:S01]  /*ade0*/  LOP3.LUT R2, R2, 0xff, RZ, 0xc0, !PT ;  /* 0x000000ff02027812 */ /* 0x020fe200078ec0ff */
[----:B------:R-:W-:Y:S01]  /*adf0*/  BSSY B1, `(.L_x_238) ;  /* 0x000000b000017945 */ /* 0x000fe20003800000 */
[----:B------:R-:W-:Y:S02]  /*ae00*/  ISETP.LT.OR P4, PT, R34, 0xc1, !P1 ;  /* 0x000000c12200780c */ /* 0x000fe40004f81670 */
[----:B------:R-:W-:-:S05]  /*ae10*/  F2FP.F16.E4M3.UNPACK_B R2, R2 ;  /* 0x00000002ff02723e */ /* 0x000fca00020006ff */
[----:B------:R-:W-:-:S05]  /*ae20*/  HADD2.F32 R2, -RZ, R2.H0_H0 ;  /* 0x20000002ff027230 */ /* 0x000fca0000004100 */
[----:B0-----:R-:W-:-:S04]  /*ae30*/  FMUL R3, R2, UR25 ;  /* 0x0000001902037c20 */ /* 0x001fc80008400000 */
[----:B------:R-:W-:Y:S01]  /*ae40*/  FFMA R3, R0, UR24, R3 ;  /* 0x0000001800037c23 */ /* 0x000fe20008000003 */
[----:B------:R-:W-:-:S04]  /*ae50*/  PRMT R0, RZ, 0x7610, R0 ;  /* 0x00007610ff007816 */ /* 0x000fc80000000000 */
[----:B------:R-:W-:-:S05]  /*ae60*/  F2FP.SATFINITE.E4M3.F32.PACK_AB_MERGE_C R3, RZ, R3, RZ ;  /* 0x00000003ff03723e */ /* 0x000fca00048070ff */
[----:B------:R0:W-:Y:S01]  /*ae70*/  @!P3 STG.E.U8 desc[UR22][R24.64+0xc1], R3 ;  /* 0x0000c1031800b986 */ /* 0x0001e2000c101116 */
[----:B------:R-:W-:Y:S05]  /*ae80*/  @P4 BRA `(.L_x_239) ;  /* 0x0000000000044947 */ /* 0x000fea0003800000 */
[----:B------:R0:W5:Y:S02]  /*ae90*/  LDG.E.U8 R0, desc[UR22][R30.64+0xc0] ;  /* 0x0000c0161e007981 */ /* 0x000164000c1e1100 */
.L_x_239:
[----:B------:R-:W-:Y:S05]  /*aea0*/  BSYNC B1 ;  /* 0x0000000000017941 */ /* 0x000fea0003800000 */
.L_x_238:
[----:B------:R-:W2:Y:S01]  /*aeb0*/  LDL.LU R2, [R1] ;  /* 0x0000000001027983 */ /* 0x000ea20000300800 */
[----:B-----5:R-:W-:Y:S01]  /*aec0*/  LOP3.LUT R0, R0, 0xff, RZ, 0xc0, !PT ;  /* 0x000000ff00007812 */ /* 0x020fe200078ec0ff */
[----:B------:R-:W-:Y:S01]  /*aed0*/  BSSY B1, `(.L_x_240) ;  /* 0x000000b000017945 */ /* 0x000fe20003800000 */
[----:B------:R-:W-:Y:S02]  /*aee0*/  ISETP.LT.OR P3, PT, R34, 0xc2, !P1 ;  /* 0x000000c22200780c */ /* 0x000fe40004f61670 */
[----:B------:R-:W-:-:S05]  /*aef0*/  F2FP.F16.E4M3.UNPACK_B R0, R0 ;  /* 0x00000000ff00723e */ /* 0x000fca00020006ff */
[----:B------:R-:W-:-:S05]  /*af00*/  HADD2.F32 R0, -RZ, R0.H0_H0 ;  /* 0x20000000ff007230 */ /* 0x000fca0000004100 */
[----:B------:R-:W-:-:S04]  /*af10*/  FMUL R0, R0, UR25 ;  /* 0x0000001900007c20 */ /* 0x000fc80008400000 */
[----:B--2---:R-:W-:-:S05]  /*af20*/  FFMA R0, R2, UR24, R0 ;  /* 0x0000001802007c23 */ /* 0x004fca0008000000 */
[----:B0-----:R-:W-:Y:S02]  /*af30*/  F2FP.SATFINITE.E4M3.F32.PACK_AB_MERGE_C R3, RZ, R0, RZ ;  /* 0x00000000ff03723e */ /* 0x001fe400048070ff */
[----:B------:R-:W-:-:S03]  /*af40*/  PRMT R0, RZ, 0x7610, R0 ;  /* 0x00007610ff007816 */ /* 0x000fc60000000000 */
[----:B------:R0:W-:Y:S01]  /*af50*/  @!P4 STG.E.U8 desc[UR22][R26.64+0xc0], R3 ;  /* 0x0000c0031a00c986 */ /* 0x0001e2000c101116 */
[----:B------:R-:W-:Y:S05]  /*af60*/  @P3 BRA `(.L_x_241) ;  /* 0x0000000000043947 */ /* 0x000fea0003800000 */
[----:B------:R2:W5:Y:S02]  /*af70*/  LDG.E.U8 R0, desc[UR22][R30.64+0xc1] ;  /* 0x0000c1161e007981 */ /* 0x000564000c1e1100 */
.L_x_241:
[----:B------:R-:W-:Y:S05]  /*af80*/  BSYNC B1 ;  /* 0x0000000000017941 */ /* 0x000fea0003800000 */
.L_x_240:
[----:B------:R-:W3:Y:S01]  /*af90*/  LDL.LU R2, [R1+0x4] ;  /* 0x0000040001027983 */ /* 0x000ee20000300800 */
[----:B-----5:R-:W-:Y:S01]  /*afa0*/  LOP3.LUT R0, R0, 0xff, RZ, 0xc0, !PT ;  /* 0x000000ff00007812 */ /* 0x020fe200078ec0ff */
[----:B------:R-:W-:Y:S01]  /*afb0*/  BSSY B1, `(.L_x_242) ;  /* 0x000000b000017945 */ /* 0x000fe20003800000 */
[----:B------:R-:W-:Y:S02]  /*afc0*/  ISETP.LT.OR P4, PT, R34, 0xc9, !P0 ;  /* 0x000000c92200780c */ /* 0x000fe40004781670 */
[----:B------:R-:W-:-:S05]  /*afd0*/  F2FP.F16.E4M3.UNPACK_B R0, R0 ;  /* 0x00000000ff00723e */ /* 0x000fca00020006ff */
[----:B------:R-:W-:-:S05]  /*afe0*/  HADD2.F32 R0, -RZ, R0.H0_H0 ;  /* 0x20000000ff007230 */ /* 0x000fca0000004100 */
[----:B------:R-:W-:-:S04]  /*aff0*/  FMUL R0, R0, UR25 ;  /* 0x0000001900007c20 */ /* 0x000fc80008400000 */
[----:B---3--:R-:W-:-:S05]  /*b000*/  FFMA R0, R2, UR24, R0 ;  /* 0x0000001802007c23 */ /* 0x008fca0008000000 */
[----:B0-----:R-:W-:Y:S02]  /*b010*/  F2FP.SATFINITE.E4M3.F32.PACK_AB_MERGE_C R3, RZ, R0, RZ ;  /* 0x00000000ff03723e */ /* 0x001fe400048070ff */
[----:B------:R-:W-:-:S03]  /*b020*/  PRMT R0, RZ, 0x7610, R0 ;  /* 0x00007610ff007816 */ /* 0x000fc60000000000 */
[----:B------:R0:W-:Y:S01]  /*b030*/  @!P3 STG.E.U8 desc[UR22][R26.64+0xc1], R3 ;  /* 0x0000c1031a00b986 */ /* 0x0001e2000c101116 */
[----:B------:R-:W-:Y:S05]  /*b040*/  @P4 BRA `(.L_x_243) ;  /* 0x0000000000044947 */ /* 0x000fea0003800000 */
[----:B------:R3:W5:Y:S02]  /*b050*/  LDG.E.U8 R0, desc[UR22][R28.64+0xc8] ;  /* 0x0000c8161c007981 */ /* 0x000764000c1e1100 */
.L_x_243:
[----:B------:R-:W-:Y:S05]  /*b060*/  BSYNC B1 ;  /* 0x0000000000017941 */ /* 0x000fea0003800000 */
.L_x_242:
[----:B------:R-:W2:Y:S01]  /*b070*/  LDL.LU R2, [R1+0x8] ;  /* 0x0000080001027983 */ /* 0x000ea20000300800 */
        /* <DEDUP_REMOVED lines=12> */
.L_x_245:
[----:B------:R-:W-:Y:S05]  /*b140*/  BSYNC B1 ;  /* 0x0000000000017941 */ /* 0x000fea0003800000 */
.L_x_244:
        /* <DEDUP_REMOVED lines=13> */
.L_x_247:
[----:B------:R-:W-:Y:S05]  /*b220*/  BSYNC B1 ;  /* 0x0000000000017941 */ /* 0x000fea0003800000 */
.L_x_246:
        /* <DEDUP_REMOVED lines=13> */
.L_x_249:
[----:B------:R-:W-:Y:S05]  /*b300*/  BSYNC B1 ;  /* 0x0000000000017941 */ /* 0x000fea0003800000 */
.L_x_248:
        /* <DEDUP_REMOVED lines=13> */
.L_x_251:
[----:B------:R-:W-:Y:S05]  /*b3e0*/  BSYNC B1 ;  /* 0x0000000000017941 */ /* 0x000fea0003800000 */
.L_x_250:
        /* <DEDUP_REMOVED lines=13> */
.L_x_253:
[----:B------:R-:W-:Y:S05]  /*b4c0*/  BSYNC B1 ;  /* 0x0000000000017941 */ /* 0x000fea0003800000 */
.L_x_252:
        /* <DEDUP_REMOVED lines=13> */
.L_x_255:
[----:B------:R-:W-:Y:S05]  /*b5a0*/  BSYNC B1 ;  /* 0x0000000000017941 */ /* 0x000fea0003800000 */
.L_x_254:
        /* <DEDUP_REMOVED lines=13> */
.L_x_257:
[----:B------:R-:W-:Y:S05]  /*b680*/  BSYNC B1 ;  /* 0x0000000000017941 */ /* 0x000fea0003800000 */
.L_x_256:
        /* <DEDUP_REMOVED lines=13> */
.L_x_259:
[----:B------:R-:W-:Y:S05]  /*b760*/  BSYNC B1 ;  /* 0x0000000000017941 */ /* 0x000fea0003800000 */
.L_x_258:
        /* <DEDUP_REMOVED lines=13> */
.L_x_261:
[----:B------:R-:W-:Y:S05]  /*b840*/  BSYNC B1 ;  /* 0x0000000000017941 */ /* 0x000fea0003800000 */
.L_x_260:
        /* <DEDUP_REMOVED lines=13> */
.L_x_263:
[----:B------:R-:W-:Y:S05]  /*b920*/  BSYNC B1 ;  /* 0x0000000000017941 */ /* 0x000fea0003800000 */
.L_x_262:
        /* <DEDUP_REMOVED lines=13> */
.L_x_265:
[----:B------:R-:W-:Y:S05]  /*ba00*/  BSYNC B1 ;  /* 0x0000000000017941 */ /* 0x000fea0003800000 */
.L_x_264:
        /* <DEDUP_REMOVED lines=13> */
.L_x_267:
[----:B------:R-:W-:Y:S05]  /*bae0*/  BSYNC B1 ;  /* 0x0000000000017941 */ /* 0x000fea0003800000 */
.L_x_266:
        /* <DEDUP_REMOVED lines=13> */
.L_x_269:
[----:B------:R-:W-:Y:S05]  /*bbc0*/  BSYNC B1 ;  /* 0x0000000000017941 */ /* 0x000fea0003800000 */
.L_x_268:
        /* <DEDUP_REMOVED lines=13> */
.L_x_271:
[----:B------:R-:W-:Y:S05]  /*bca0*/  BSYNC B1 ;  /* 0x0000000000017941 */ /* 0x000fea0003800000 */
.L_x_270:
        /* <DEDUP_REMOVED lines=13> */
.L_x_273:
[----:B------:R-:W-:Y:S05]  /*bd80*/  BSYNC B1 ;  /* 0x0000000000017941 */ /* 0x000fea0003800000 */
.L_x_272:
        /* <DEDUP_REMOVED lines=13> */
.L_x_275:
[----:B------:R-:W-:Y:S05]  /*be60*/  BSYNC B1 ;  /* 0x0000000000017941 */ /* 0x000fea0003800000 */
.L_x_274:
        /* <DEDUP_REMOVED lines=13> */
.L_x_277:
[----:B------:R-:W-:Y:S05]  /*bf40*/  BSYNC B1 ;  /* 0x0000000000017941 */ /* 0x000fea0003800000 */
.L_x_276:
        /* <DEDUP_REMOVED lines=13> */
.L_x_279:
[----:B------:R-:W-:Y:S05]  /*c020*/  BSYNC B1 ;  /* 0x0000000000017941 */ /* 0x000fea0003800000 */
.L_x_278:
        /* <DEDUP_REMOVED lines=13> */
.L_x_281:
[----:B------:R-:W-:Y:S05]  /*c100*/  BSYNC B1 ;  /* 0x0000000000017941 */ /* 0x000fea0003800000 */
.L_x_280:
        /* <DEDUP_REMOVED lines=13> */
.L_x_283:
[----:B------:R-:W-:Y:S05]  /*c1e0*/  BSYNC B1 ;  /* 0x0000000000017941 */ /* 0x000fea0003800000 */
.L_x_282:
        /* <DEDUP_REMOVED lines=13> */
.L_x_285:
[----:B------:R-:W-:Y:S05]  /*c2c0*/  BSYNC B1 ;  /* 0x0000000000017941 */ /* 0x000fea0003800000 */
.L_x_284:
        /* <DEDUP_REMOVED lines=13> */
.L_x_287:
[----:B------:R-:W-:Y:S05]  /*c3a0*/  BSYNC B1 ;  /* 0x0000000000017941 */ /* 0x000fea0003800000 */
.L_x_286:
        /* <DEDUP_REMOVED lines=13> */
.L_x_289:
[----:B------:R-:W-:Y:S05]  /*c480*/  BSYNC B1 ;  /* 0x0000000000017941 */ /* 0x000fea0003800000 */
.L_x_288:
        /* <DEDUP_REMOVED lines=13> */
.L_x_291:
[----:B------:R-:W-:Y:S05]  /*c560*/  BSYNC B1 ;  /* 0x0000000000017941 */ /* 0x000fea0003800000 */
.L_x_290:
        /* <DEDUP_REMOVED lines=13> */
.L_x_293:
[----:B------:R-:W-:Y:S05]  /*c640*/  BSYNC B1 ;  /* 0x0000000000017941 */ /* 0x000fea0003800000 */
.L_x_292:
        /* <DEDUP_REMOVED lines=13> */
.L_x_295:
[----:B------:R-:W-:Y:S05]  /*c720*/  BSYNC B1 ;  /* 0x0000000000017941 */ /* 0x000fea0003800000 */
.L_x_294:
        /* <DEDUP_REMOVED lines=13> */
.L_x_297:
[----:B------:R-:W-:Y:S05]  /*c800*/  BSYNC B1 ;  /* 0x0000000000017941 */ /* 0x000fea0003800000 */
.L_x_296:
[----:B------:R-:W-:Y:S05]  /*c810*/  @P1 BRA `(.L_x_298) ;  /* 0x0000002000a41947 */ /* 0x000fea0003800000 */
[----:B------:R-:W2:Y:S01]  /*c820*/  LDL.LU R2, [R1+0x74] ;  /* 0x0000740001027983 */ /* 0x000ea20000300800 */
[----:B-----5:R-:W-:-:S04]  /*c830*/  LOP3.LUT R0, R0, 0xff, RZ, 0xc0, !PT ;  /* 0x000000ff00007812 */ /* 0x020fc800078ec0ff */
[----:B------:R-:W-:-:S05]  /*c840*/  F2FP.F16.E4M3.UNPACK_B R0, R0 ;  /* 0x00000000ff00723e */ /* 0x000fca00020006ff */
[----:B------:R-:W-:-:S05]  /*c850*/  HADD2.F32 R0, -RZ, R0.H0_H0 ;  /* 0x20000000ff007230 */ /* 0x000fca0000004100 */
[----:B------:R-:W-:-:S04]  /*c860*/  FMUL R0, R0, UR25 ;  /* 0x0000001900007c20 */ /* 0x000fc80008400000 */
[----:B--2---:R-:W-:-:S05]  /*c870*/  FFMA R0, R2, UR24, R0 ;  /* 0x0000001802007c23 */ /* 0x004fca0008000000 */
[----:B0-----:R-:W-:-:S05]  /*c880*/  F2FP.SATFINITE.E4M3.F32.PACK_AB_MERGE_C R3, RZ, R0, RZ ;  /* 0x00000000ff03723e */ /* 0x001fca00048070ff */
[----:B------:R0:W-:Y:S01]  /*c890*/  STG.E.U8 desc[UR22][R26.64+0xf9], R3 ;  /* 0x0000f9031a007986 */ /* 0x0001e2000c101116 */
[----:B------:R-:W-:Y:S05]  /*c8a0*/  BRA `(.L_x_298) ;  /* 0x0000002000807947 */ /* 0x000fea0003800000 */
.L_x_41:
[C---:B------:R-:W-:Y:S01]  /*c8b0*/  ISETP.GE.AND P1, PT, R39.reuse, 0x1, PT ;  /* 0x000000012700780c */ /* 0x040fe20003f26270 */
[----:B------:R-:W-:Y:S01]  /*c8c0*/  FMUL R226, R226, UR24 ;  /* 0x00000018e2e27c20 */ /* 0x000fe20008400000 */
[----:B------:R-:W2:Y:S01]  /*c8d0*/  LDL.LU R227, [R1+0x10] ;  /* 0x0000100001e37983 */ /* 0x000ea20000300800 */
[----:B------:R-:W-:Y:S01]  /*c8e0*/  ISETP.GE.AND P0, PT, R39, 0x9, PT ;  /* 0x000000092700780c */ /* 0x000fe20003f06270 */
[----:B------:R-:W-:Y:S01]  /*c8f0*/  FMUL R225, R225, UR24 ;  /* 0x00000018e1e17c20 */ /* 0x000fe20008400000 */
[C---:B------:R-:W-:Y:S02]  /*c900*/  ISETP.LT.OR P4, PT, R34.reuse, 0x1, !P1 ;  /* 0x000000012200780c */ /* 0x040fe40004f81670 */
[C---:B------:R-:W-:Y:S02]  /*c910*/  ISETP.LT.OR P5, PT, R34.reuse, 0x2, !P1 ;  /* 0x000000022200780c */ /* 0x040fe40004fa1670 */
[----:B------:R-:W-:Y:S02]  /*c920*/  F2FP.SATFINITE.E4M3.F32.PACK_AB_MERGE_C R29, RZ, R226, RZ ;  /* 0x000000e2ff1d723e */ /* 0x000fe400048070ff */
[----:B------:R-:W-:Y:S01]  /*c930*/  ISETP.LT.OR P3, PT, R34, 0x1, !P0 ;  /* 0x000000012200780c */ /* 0x000fe20004761670 */
[----:B------:R-:W-:Y:S01]  /*c940*/  FMUL R224, R224, UR24 ;  /* 0x00000018e0e07c20 */ /* 0x000fe20008400000 */
[----:B------:R-:W-:Y:S01]  /*c950*/  ISETP.LT.OR P6, PT, R34, 0xa, !P1 ;  /* 0x0000000a2200780c */ /* 0x000fe20004fc1670 */
[----:B------:R-:W-:Y:S01]  /*c960*/  FMUL R223, R223, UR24 ;  /* 0x00000018dfdf7c20 */ /* 0x000fe20008400000 */
[----:B------:R-:W-:Y:S01]  /*c970*/  F2FP.SATFINITE.E4M3.F32.PACK_AB_MERGE_C R225, RZ, R225, RZ ;  /* 0x000000e1ffe1723e */ /* 0x000fe200048070ff */
[----:B------:R-:W-:Y:S01]  /*c980*/  FMUL R221, R221, UR24 ;  /* 0x00000018dddd7c20 */ /* 0x000fe20008400000 */
[----:B------:R-:W-:Y:S01]  /*c990*/  FMUL R222, R222, UR24 ;  /* 0x00000018dede7c20 */ /* 0x000fe20008400000 */
[----:B------:R0:W-:Y:S01]  /*c9a0*/  @!P4 STG.E.U8 desc[UR22][R24.64], R29 ;  /* 0x0000001d1800c986 */ /* 0x0001e2000c101116 */
[----:B------:R-:W-:-:S02]  /*c9b0*/  ISETP.LT.OR P4, PT, R34, 0x2, !P0 ;  /* 0x000000022200780c */ /* 0x000fc40004781670 */
[----:B------:R-:W-:Y:S01]  /*c9c0*/  F2FP.SATFINITE.E4M3.F32.PACK_AB_MERGE_C R31, RZ, R224, RZ ;  /* 0x000000e0ff1f723e */ /* 0x000fe200048070ff */
[----:B------:R3:W-:Y:S01]  /*c9d0*/  @!P5 STG.E.U8 desc[UR22][R24.64+0x1], R225 ;  /* 0x000001e11800d986 */ /* 0x0007e2000c101116 */
[----:B------:R-:W-:Y:S02]  /*c9e0*/  ISETP.LT.OR P5, PT, R34, 0x9, !P1 ;  /* 0x000000092200780c */ /* 0x000fe40004fa1670 */
[----:B------:R-:W-:Y:S01]  /*c9f0*/  F2FP.SATFINITE.E4M3.F32.PACK_AB_MERGE_C R223, RZ, R223, RZ ;  /* 0x000000dfffdf723e */ /* 0x000fe200048070ff */
[----:B------:R-:W-:Y:S01]  /*ca00*/  FMUL R220, R220, UR24 ;  /* 0x00000018dcdc7c20 */ /* 0x000fe20008400000 */
[----:B------:R-:W-:Y:S01]  /*ca10*/  F2FP.SATFINITE.E4M3.F32.PACK_AB_MERGE_C R221, RZ, R221, RZ ;  /* 0x000000ddffdd723e */ /* 0x000fe200048070ff */
[----:B------:R-:W-:Y:S01]  /*ca20*/  @!P3 STG.E.U8 desc[UR22][R26.64], R31 ;  /* 0x0000001f1a00b986 */ /* 0x000fe2000c101116 */
[----:B------:R-:W-:-:S03]  /*ca30*/  ISETP.LT.OR P3, PT, R34, 0x9, !P0 ;  /* 0x000000092200780c */ /* 0x000fc60004761670 */
[----:B------:R-:W-:Y:S01]  /*ca40*/  @!P4 STG.E.U8 desc[UR22][R26.64+0x1], R223 ;  /* 0x000001df1a00c986 */ /* 0x000fe2000c101116 */
[----:B------:R-:W-:-:S03]  /*ca50*/  ISETP.LT.OR P4, PT, R34, 0xa, !P0 ;  /* 0x0000000a2200780c */ /* 0x000fc60004781670 */
[----:B------:R-:W-:Y:S01]  /*ca60*/  @!P6 STG.E.U8 desc[UR22][R24.64+0x9], R221 ;  /* 0x000009dd1800e986 */ /* 0x000fe2000c101116 */
[C---:B------:R-:W-:Y:S01]  /*ca70*/  ISETP.LT.OR P6, PT, R34.reuse, 0x12, !P1 ;  /* 0x000000122200780c */ /* 0x040fe20004fc1670 */
[----:B------:R-:W-:Y:S01]  /*ca80*/  FMUL R219, R219, UR24 ;  /* 0x00000018dbdb7c20 */ /* 0x000fe20008400000 */
[----:B0-----:R-:W-:Y:S01]  /*ca90*/  F2FP.SATFINITE.E4M3.F32.PACK_AB_MERGE_C R29, RZ, R222, RZ ;  /* 0x000000deff1d723e */ /* 0x001fe200048070ff */
[----:B------:R-:W-:Y:S01]  /*caa0*/  FMUL R217, R217, UR24 ;  /* 0x00000018d9d97c20 */ /* 0x000fe20008400000 */
[----:B------:R-:W4:Y:S01]  /*cab0*/  LDL.LU R226, [R1+0xc] ;  /* 0x00000c0001e27983 */ /* 0x000f220000300800 */
[----:B------:R-:W-:Y:S02]  /*cac0*/  F2FP.SATFINITE.E4M3.F32.PACK_AB_MERGE_C R33, RZ, R220, RZ ;  /* 0x000000dcff21723e */ /* 0x000fe400048070ff */
[----:B------:R-:W-:Y:S01]  /*cad0*/  F2FP.SATFINITE.E4M3.F32.PACK_AB_MERGE_C R219, RZ, R219, RZ ;  /* 0x000000dbffdb723e */ /* 0x000fe200048070ff */
[----:B------:R0:W-:Y:S01]  /*cae0*/  @!P5 STG.E.U8 desc[UR22][R24.64+0x8], R29 ;  /* 0x0000081d1800d986 */ /* 0x0001e2000c101116 */
[----:B------:R-:W-:-:S02]  /*caf0*/  ISETP.LT.OR P5, PT, R34, 0x11, !P1 ;  /* 0x000000112200780c */ /* 0x000fc40004fa1670 */
[----:B------:R-:W-:Y:S01]  /*cb00*/  F2FP.SATFINITE.E4M3.F32.PACK_AB_MERGE_C R217, RZ, R217, RZ ;  /* 0x000000d9ffd9723e */ /* 0x000fe200048070ff */
[----:B---3--:R-:W3:Y:S01]  /*cb10*/  LDL.LU R225, [R1+0x8] ;  /* 0x0000080001e17983 */ /* 0x008ee20000300800 */
[----:B------:R-:W-:-:S03]  /*cb20*/  FMUL R218, R218, UR24 ;  /* 0x00000018dada7c20 */ /* 0x000fc60008400000 */
[----:B------:R-:W4:Y:S04]  /*cb30*/  LDL.LU R224, [R1+0x4] ;  /* 0x0000040001e07983 */ /* 0x000f280000300800 */
[----:B------:R-:W3:Y:S01]  /*cb40*/  LDL.LU R222, [R1] ;  /* 0x0000000001de7983 */ /* 0x000ee20000300800 */
[----:B0-----:R-:W-:Y:S01]  /*cb50*/  F2FP.SATFINITE.E4M3.F32.PACK_AB_MERGE_C R29, RZ, R218, RZ ;  /* 0x000000daff1d723e */ /* 0x001fe200048070ff */
[----:B------:R-:W-:Y:S01]  /*cb60*/  FMUL R216, R216, UR24 ;  /* 0x00000018d8d87c20 */ /* 0x000fe20008400000 */
[----:B------:R-:W-:Y:S01]  /*cb70*/  FMUL R215, R215, UR24 ;  /* 0x00000018d7d77c20 */ /* 0x000fe20008400000 */
[----:B------:R0:W-:Y:S01]  /*cb80*/  @!P3 STG.E.U8 desc[UR22][R26.64+0x8], R33 ;  /* 0x000008211a00b986 */ /* 0x0001e2000c101116 */
[C---:B------:R-:W-:Y:S01]  /*cb90*/  ISETP.LT.OR P3, PT, R34.reuse, 0x11, !P0 ;  /* 0x000000112200780c */ /* 0x040fe20004761670 */
[----:B------:R-:W-:Y:S01]  /*cba0*/  FMUL R213, R213, UR24 ;  /* 0x00000018d5d57c20 */ /* 0x000fe20008400000 */
[----:B------:R-:W-:Y:S01]  /*cbb0*/  F2FP.SATFINITE.E4M3.F32.PACK_AB_MERGE_C R31, RZ, R216, RZ ;  /* 0x000000d8ff1f723e */ /* 0x000fe200048070ff */
[----:B------:R-:W-:Y:S01]  /*cbc0*/  @!P4 STG.E.U8 desc[UR22][R26.64+0x9], R219 ;  /* 0x000009db1a00c986 */ /* 0x000fe2000c101116 */
[----:B------:R-:W-:Y:S01]  /*cbd0*/  ISETP.LT.OR P4, PT, R34, 0x12, !P0 ;  /* 0x000000122200780c */ /* 0x000fe20004781670 */
[----:B------:R-:W-:Y:S01]  /*cbe0*/  FMUL R214, R214, UR24 ;  /* 0x00000018d6d67c20 */ /* 0x000fe20008400000 */
[----:B------:R-:W-:Y:S01]  /*cbf0*/  F2FP.SATFINITE.E4M3.F32.PACK_AB_MERGE_C R215, RZ, R215, RZ ;  /* 0x000000d7ffd7723e */ /* 0x000fe200048070ff */
[----:B------:R-:W-:Y:S01]  /*cc00*/  @!P6 STG.E.U8 desc[UR22][R24.64+0x11], R217 ;  /* 0x000011d91800e986 */ /* 0x000fe2000c101116 */
[----:B------:R-:W-:Y:S01]  /*cc10*/  ISETP.LT.OR P6, PT, R34, 0x1a, !P1 ;  /* 0x0000001a2200780c */ /* 0x000fe20004fc1670 */
[----:B------:R-:W-:Y:S01]  /*cc20*/  FMUL R212, R212, UR24 ;  /* 0x00000018d4d47c20 */ /* 0x000fe20008400000 */
[----:B------:R-:W-:Y:S01]  /*cc30*/  F2FP.SATFINITE.E4M3.F32.PACK_AB_MERGE_C R213, RZ, R213, RZ ;  /* 0x000000d5ffd5723e */ /* 0x000fe200048070ff */
[----:B------:R1:W-:Y:S01]  /*cc40*/  @!P5 STG.E.U8 desc[UR22][R24.64+0x10], R29 ;  /* 0x0000101d1800d986 */ /* 0x0003e2000c101116 */
[C---:B------:R-:W-:Y:S01]  /*cc50*/  ISETP.LT.OR P5, PT, R34.reuse, 0x19, !P1 ;  /* 0x000000192200780c */ /* 0x040fe20004fa1670 */
[----:B------:R-:W-:Y:S01]  /*cc60*/  FMUL R211, R211, UR24 ;  /* 0x00000018d3d37c20 */ /* 0x000fe20008400000 */
[----:B------:R-:W-:Y:S01]  /*cc70*/  FMUL R209, R209, UR24 ;  /* 0x00000018d1d17c20 */ /* 0x000fe20008400000 */
[----:B------:R1:W-:Y:S01]  /*cc80*/  @!P3 STG.E.U8 desc[UR22][R26.64+0x10], R31 ;  /* 0x0000101f1a00b986 */ /* 0x0003e2000c101116 */
[----:B------:R-:W-:Y:S01]  /*cc90*/  ISETP.LT.OR P3, PT, R34, 0x19, !P0 ;  /* 0x000000192200780c */ /* 0x000fe20004761670 */
[----:B------:R-:W-:Y:S01]  /*cca0*/  FMUL R210, R210, UR24 ;  /* 0x00000018d2d27c20 */ /* 0x000fe20008400000 */
[----:B0-----:R-:W-:Y:S01]  /*ccb0*/  F2FP.SATFINITE.E4M3.F32.PACK_AB_MERGE_C R33, RZ, R212, RZ ;  /* 0x000000d4ff21723e */ /* 0x001fe200048070ff */
[----:B------:R-:W-:Y:S01]  /*ccc0*/  @!P4 STG.E.U8 desc[UR22][R26.64+0x11], R215 ;  /* 0x000011d71a00c986 */ /* 0x000fe2000c101116 */
[----:B------:R-:W-:Y:S01]  /*ccd0*/  ISETP.LT.OR P4, PT, R34, 0x1a, !P0 ;  /* 0x0000001a2200780c */ /* 0x000fe20004781670 */
[----:B------:R-:W-:Y:S01]  /*cce0*/  FMUL R208, R208, UR24 ;  /* 0x00000018d0d07c20 */ /* 0x000fe20008400000 */
[----:B------:R-:W-:Y:S01]  /*ccf0*/  F2FP.SATFINITE.E4M3.F32.PACK_AB_MERGE_C R211, RZ, R211, RZ ;  /* 0x000000d3ffd3723e */ /* 0x000fe200048070ff */
[----:B------:R-:W-:Y:S01]  /*cd00*/  @!P6 STG.E.U8 desc[UR22][R24.64+0x19], R213 ;  /* 0x000019d51800e986 */ /* 0x000fe2000c101116 */
[----:B------:R-:W-:Y:S01]  /*cd10*/  ISETP.LT.OR P6, PT, R34, 0x22, !P1 ;  /* 0x000000222200780c */ /* 0x000fe20004fc1670 */
[----:B------:R-:W-:Y:S01]  /*cd20*/  FMUL R207, R207, UR24 ;  /* 0x00000018cfcf7c20 */ /* 0x000fe20008400000 */
[----:B-1----:R-:W-:Y:S01]  /*cd30*/  F2FP.SATFINITE.E4M3.F32.PACK_AB_MERGE_C R29, RZ, R214, RZ ;  /* 0x000000d6ff1d723e */ /* 0x002fe200048070ff */
[----:B------:R-:W-:Y:S01]  /*cd40*/  FMUL R205, R205, UR24 ;  /* 0x00000018cdcd7c20 */ /* 0x000fe20008400000 */
[----:B------:R-:W-:Y:S01]  /*cd50*/  F2FP.SATFINITE.E4M3.F32.PACK_AB_MERGE_C R209, RZ, R209, RZ ;  /* 0x000000d1ffd1723e */ /* 0x000fe200048070ff */
[----:B------:R-:W-:Y:S01]  /*cd60*/  FMUL R206, R206, UR24 ;  /* 0x00000018cece7c20 */ /* 0x000fe20008400000 */
[----:B------:R-:W-:Y:S01]  /*cd70*/  F2FP.SATFINITE.E4M3.F32.PACK_AB_MERGE_C R31, RZ, R208, RZ ;  /* 0x000000d0ff1f723e */ /* 0x000fe200048070ff */
[----:B------:R0:W-:Y:S01]  /*cd80*/  @!P5 STG.E.U8 desc[UR22][R24.64+0x18], R29 ;  /* 0x0000181d1800d986 */ /* 0x0001e2000c101116 */
[----:B------:R-:W-:Y:S01]  /*cd90*/  ISETP.LT.OR P5, PT, R34, 0x21, !P1 ;  /* 0x000000212200780c */ /* 0x000fe20004fa1670 */
[----:B------:R-:W-:Y:S01]  /*cda0*/  FMUL R204, R204, UR24 ;  /* 0x00000018cccc7c20 */ /* 0x000fe20008400000 */
[----:B------:R-:W-:Y:S01]  /*cdb0*/  F2FP.SATFINITE.E4M3.F32.PACK_AB_MERGE_C R207, RZ, R207, RZ ;  /* 0x000000cfffcf723e */ /* 0x000fe200048070ff */
[----:B------:R1:W-:Y:S01]  /*cdc0*/  @!P3 STG.E.U8 desc[UR22][R26.64+0x18], R33 ;  /* 0x000018211a00b986 */ /* 0x0003e2000c101116 */
[C---:B------:R-:W-:Y:S01]  /*cdd0*/  ISETP.LT.OR P3, PT, R34.reuse, 0x21, !P0 ;  /* 0x000000212200780c */ /* 0x040fe20004761670 */
[----:B------:R-:W-:Y:S01]  /*cde0*/  FMUL R203, R203, UR24 ;  /* 0x00000018cbcb7c20 */ /* 0x000fe20008400000 */
[----:B------:R-:W-:Y:S01]  /*cdf0*/  F2FP.SATFINITE.E4M3.F32.PACK_AB_MERGE_C R205, RZ, R205, RZ ;  /* 0x000000cdffcd723e */ /* 0x000fe200048070ff */
[----:B------:R-:W-:Y:S01]  /*ce00*/  @!P4 STG.E.U8 desc[UR22][R26.64+0x19], R211 ;  /* 0x000019d31a00c986 */ /* 0x000fe2000c101116 */
[C---:B------:R-:W-:Y:S01]  /*ce10*/  ISETP.LT.OR P4, PT, R34.reuse, 0x22, !P0 ;  /* 0x000000222200780c */ /* 0x040fe20004781670 */
[----:B------:R-:W-:Y:S01]  /*ce20*/  FMUL R201, R201, UR24 ;  /* 0x00000018c9c97c20 */ /* 0x000fe20008400000 */
[----:B------:R-:W-:Y:S01]  /*ce30*/  F2FP.SATFINITE.E4M3.F32.PACK_AB_MERGE_C R203, RZ, R203, RZ ;  /* 0x000000cbffcb723e */ /* 0x000fe200048070ff */
[----:B------:R-:W-:Y:S01]  /*ce40*/  @!P6 STG.E.U8 desc[UR22][R24.64+0x21], R209 ;  /* 0x000021d11800e986 */ /* 0x000fe2000c101116 */
[----:B------:R-:W-:Y:S01]  /*ce50*/  ISETP.LT.OR P6, PT, R34, 0x2a, !P1 ;  /* 0x0000002a2200780c */ /* 0x000fe20004fc1670 */
[----:B------:R-:W-:Y:S01]  /*ce60*/  FMUL R202, R202, UR24 ;  /* 0x00000018caca7c20 */ /* 0x000fe20008400000 */
[----:B0-----:R-:W-:Y:S01]  /*ce70*/  F2FP.SATFINITE.E4M3.F32.PACK_AB_MERGE_C R29, RZ, R210, RZ ;  /* 0x000000d2ff1d723e */ /* 0x001fe200048070ff */
[----:B------:R-:W-:Y:S01]  /*ce80*/  FMUL R200, R200, UR24 ;  /* 0x00000018c8c87c20 */ /* 0x000fe20008400000 */
[----:B-1----:R-:W-:Y:S01]  /*ce90*/  F2FP.SATFINITE.E4M3.F32.PACK_AB_MERGE_C R33, RZ, R204, RZ ;  /* 0x000000ccff21723e */ /* 0x002fe200048070ff */
[----:B------:R-:W-:Y:S01]  /*cea0*/  FMUL R199, R199, UR24 ;  /* 0x00000018c7c77c20 */ /* 0x000fe20008400000 */
[----:B------:R-:W-:Y:S01]  /*ceb0*/  F2FP.SATFINITE.E4M3.F32.PACK_AB_MERGE_C R201, RZ, R201, RZ ;  /* 0x000000c9ffc9723e */ /* 0x000fe200048070ff */
[----:B------:R0:W-:Y:S01]  /*cec0*/  @!P5 STG.E.U8 desc[UR22][R24.64+0x20], R29 ;  /* 0x0000201d1800d986 */ /* 0x0001e2000c101116 */
[C---:B------:R-:W-:Y:S01]  /*ced0*/  ISETP.LT.OR P5, PT, R34.reuse, 0x29, !P1 ;  /* 0x000000292200780c */ /* 0x040fe20004fa1670 */
[----:B------:R-:W-:Y:S01]  /*cee0*/  FMUL R197, R197, UR24 ;  /* 0x00000018c5c57c20 */ /* 0x000fe20008400000 */
[----:B------:R-:W-:Y:S01]  /*cef0*/  F2FP.SATFINITE.E4M3.F32.PACK_AB_MERGE_C R199, RZ, R199, RZ ;  /* 0x000000c7ffc7723e */ /* 0x000fe200048070ff */
[----:B------:R1:W-:Y:S01]  /*cf00*/  @!P3 STG.E.U8 desc[UR22][R26.64+0x20], R31 ;  /* 0x0000201f1a00b986 */ /* 0x0003e2000c101116 */
[----:B------:R-:W-:Y:S01]  /*cf10*/  ISETP.LT.OR P3, PT, R34, 0x29, !P0 ;  /* 0x000000292200780c */ /* 0x000fe20004761670 */
[----:B------:R-:W-:Y:S01]  /*cf20*/  FMUL R198, R198, UR24 ;  /* 0x00000018c6c67c20 */ /* 0x000fe20008400000 */
[----:B------:R-:W-:Y:S01]  /*cf30*/  F2FP.SATFINITE.E4M3.F32.PACK_AB_MERGE_C R197, RZ, R197, RZ ;  /* 0x000000c5ffc5723e */ /* 0x000fe200048070ff */
[----:B------:R-:W-:Y:S01]  /*cf40*/  @!P4 STG.E.U8 desc[UR22][R26.64+0x21], R207 ;  /* 0x000021cf1a00c986 */ /* 0x000fe2000c101116 */
[----:B------:R-:W-:Y:S01]  /*cf50*/  ISETP.LT.OR P4, PT, R34, 0x2a, !P0 ;  /* 0x0000002a2200780c */ /* 0x000fe20004781670 */
[----:B------:R-:W-:Y:S01]  /*cf60*/  FMUL R196, R196, UR24 ;  /* 0x00000018c4c47c20 */ /* 0x000fe20008400000 */
[----:B------:R-:W-:Y:S01]  /*cf70*/  FMUL R195, R195, UR24 ;  /* 0x00000018c3c37c20 */ /* 0x000fe20008400000 */
        /* <DEDUP_REMOVED lines=27> */
[----:B------:R-:W-:Y:S01]  /*d130*/  FMUL R186, R186, UR24 ;  /* 0x00000018baba7c20 */ /* 0x000fe20008400000 */
        /* <DEDUP_REMOVED lines=154> */
[----:B-----5:R-:W-:Y:S01]  /*dae0*/  FMUL R5, R5, UR24 ;  /* 0x0000001805057c20 */ /* 0x020fe20008400000 */
[----:B0-----:R-:W-:Y:S01]  /*daf0*/  F2FP.SATFINITE.E4M3.F32.PACK_AB_MERGE_C R29, RZ, R170, RZ ;  /* 0x000000aaff1d723e */ /* 0x001fe200048070ff */
[----:B------:R-:W-:Y:S01]  /*db00*/  FMUL R0, R0, UR24 ;  /* 0x0000001800007c20 */ /* 0x000fe20008400000 */
[----:B-1----:R-:W-:Y:S01]  /*db10*/  F2FP.SATFINITE.E4M3.F32.PACK_AB_MERGE_C R33, RZ, R164, RZ ;  /* 0x000000a4ff21723e */ /* 0x002fe200048070ff */
[----:B------:R-:W-:Y:S01]  /*db20*/  FMUL R6, R6, UR24 ;  /* 0x0000001806067c20 */ /* 0x000fe20008400000 */
[----:B------:R-:W-:Y:S01]  /*db30*/  F2FP.SATFINITE.E4M3.F32.PACK_AB_MERGE_C R7, RZ, R7, RZ ;  /* 0x00000007ff07723e */ /* 0x000fe200048070ff */
[----:B------:R0:W-:Y:S01]  /*db40*/  @!P5 STG.E.U8 desc[UR22][R24.64+0x70], R29 ;  /* 0x0000701d1800d986 */ /* 0x0001e2000c101116 */
[----:B------:R-:W-:Y:S01]  /*db50*/  ISETP.LT.OR P5, PT, R34, 0x79, !P1 ;  /* 0x000000792200780c */ /* 0x000fe20004fa1670 */
[----:B------:R-:W-:Y:S01]  /*db60*/  FMUL R2, R2, UR24 ;  /* 0x0000001802027c20 */ /* 0x000fe20008400000 */
[----:B------:R-:W-:Y:S01]  /*db70*/  F2FP.SATFINITE.E4M3.F32.PACK_AB_MERGE_C R5, RZ, R5, RZ ;  /* 0x00000005ff05723e */ /* 0x000fe200048070ff */
[----:B------:R1:W-:Y:S01]  /*db80*/  @!P3 STG.E.U8 desc[UR22][R26.64+0x70], R31 ;  /* 0x0000701f1a00b986 */ /* 0x0003e2000c101116 */
[----:B------:R-:W-:Y:S01]  /*db90*/  ISETP.LT.OR P3, PT, R34, 0x79, !P0 ;  /* 0x000000792200780c */ /* 0x000fe20004761670 */
[----:B------:R-:W-:Y:S01]  /*dba0*/  FMUL R3, R3, UR24 ;  /* 0x0000001803037c20 */ /* 0x000fe20008400000 */
[----:B------:R-:W-:Y:S01]  /*dbb0*/  FMUL R4, R4, UR24 ;  /* 0x0000001804047c20 */ /* 0x000fe20008400000 */
[----:B------:R-:W-:Y:S01]  /*dbc0*/  @!P4 STG.E.U8 desc[UR22][R26.64+0x71], R167 ;  /* 0x000071a71a00c986 */ /* 0x000fe2000c101116 */
[----:B------:R-:W-:-:S03]  /*dbd0*/  ISETP.LT.OR P4, PT, R34, 0x7a, !P0 ;  /* 0x0000007a2200780c */ /* 0x000fc60004781670 */
[----:B------:R-:W-:Y:S01]  /*dbe0*/  @!P6 STG.E.U8 desc[UR22][R24.64+0x79], R165 ;  /* 0x000079a51800e986 */ /* 0x000fe2000c101116 */
[----:B------:R-:W-:Y:S02]  /*dbf0*/  ISETP.LT.OR P6, PT, R34, 0x82, !P1 ;  /* 0x000000822200780c */ /* 0x000fe40004fc1670 */
[----:B0-----:R-:W-:Y:S01]  /*dc00*/  F2FP.SATFINITE.E4M3.F32.PACK_AB_MERGE_C R29, RZ, R166, RZ ;  /* 0x000000a6ff1d723e */ /* 0x001fe200048070ff */
[----:B------:R-:W4:Y:S01]  /*dc10*/  LDL.LU R220, [R1+0x14] ;  /* 0x0000140001dc7983 */ /* 0x000f220000300800 */
[----:B-1----:R-:W-:-:S03]  /*dc20*/  F2FP.SATFINITE.E4M3.F32.PACK_AB_MERGE_C R31, RZ, R160, RZ ;  /* 0x000000a0ff1f723e */ /* 0x002fc600048070ff */
[----:B------:R0:W-:Y:S01]  /*dc30*/  @!P5 STG.E.U8 desc[UR22][R24.64+0x78], R29 ;  /* 0x0000781d1800d986 */ /* 0x0001e2000c101116 */
[----:B------:R-:W-:-:S03]  /*dc40*/  ISETP.LT.OR P5, PT, R34, 0x81, !P1 ;  /* 0x000000812200780c */ /* 0x000fc60004fa1670 */
[----:B------:R1:W-:Y:S01]  /*dc50*/  @!P3 STG.E.U8 desc[UR22][R26.64+0x78], R33 ;  /* 0x000078211a00b986 */ /* 0x0003e2000c101116 */
[----:B------:R-:W-:-:S03]  /*dc60*/  ISETP.LT.OR P3, PT, R34, 0x81, !P0 ;  /* 0x000000812200780c */ /* 0x000fc60004761670 */
        /* <DEDUP_REMOVED lines=26> */
[----:B0-----:R-:W-:Y:S02]  /*de10*/  F2FP.SATFINITE.E4M3.F32.PACK_AB_MERGE_C R29, RZ, R154, RZ ;  /* 0x0000009aff1d723e */ /* 0x001fe400048070ff */
[----:B-1----:R-:W-:-:S03]  /*de20*/  F2FP.SATFINITE.E4M3.F32.PACK_AB_MERGE_C R33, RZ, R20, RZ ;  /* 0x00000014ff21723e */ /* 0x002fc600048070ff */
[----:B------:R0:W-:Y:S01]  /*de30*/  @!P5 STG.E.U8 desc[UR22][R24.64+0x90], R29 ;  /* 0x0000901d1800d986 */ /* 0x0001e2000c101116 */
[----:B------:R-:W-:-:S03]  /*de40*/  ISETP.LT.OR P5, PT, R34, 0x99, !P1 ;  /* 0x000000992200780c */ /* 0x000fc60004fa1670 */
[----:B------:R-:W-:Y:S01]  /*de50*/  @!P3 STG.E.U8 desc[UR22][R26.64+0x90], R31 ;  /* 0x0000901f1a00b986 */ /* 0x000fe2000c101116 */
[----:B------:R-:W-:-:S03]  /*de60*/  ISETP.LT.OR P3, PT, R34, 0x99, !P0 ;  /* 0x000000992200780c */ /* 0x000fc60004761670 */
[----:B------:R1:W-:Y:S01]  /*de70*/  @!P4 STG.E.U8 desc[UR22][R26.64+0x91], R23 ;  /* 0x000091171a00c986 */ /* 0x0003e2000c101116 */
[----:B------:R-:W-:-:S03]  /*de80*/  ISETP.LT.OR P4, PT, R34, 0x9a, !P0 ;  /* 0x0000009a2200780c */ /* 0x000fc60004781670 */
[----:B------:R2:W-:Y:S01]  /*de90*/  @!P6 STG.E.U8 desc[UR22][R24.64+0x99], R21 ;  /* 0x000099151800e986 */ /* 0x0005e2000c101116 */
[----:B------:R-:W-:Y:S02]  /*dea0*/  ISETP.LT.OR P6, PT, R34, 0xa2, !P1 ;  /* 0x000000a22200780c */ /* 0x000fe40004fc1670 */
[----:B0-----:R-:W-:-:S05]  /*deb0*/  F2FP.SATFINITE.E4M3.F32.PACK_AB_MERGE_C R29, RZ, R22, RZ ;  /* 0x00000016ff1d723e */ /* 0x001fca00048070ff */
[----:B------:R-:W-:Y:S01]  /*dec0*/  @!P5 STG.E.U8 desc[UR22][R24.64+0x98], R29 ;  /* 0x0000981d1800d986 */ /* 0x000fe2000c101116 */
[C---:B------:R-:W-:Y:S02]  /*ded0*/  ISETP.LT.OR P5, PT, R34.reuse, 0xa1, !P1 ;  /* 0x000000a12200780c */ /* 0x040fe40004fa1670 */
[----:B-1----:R-:W-:Y:S01]  /*dee0*/  F2FP.SATFINITE.E4M3.F32.PACK_AB_MERGE_C R23, RZ, R18, RZ ;  /* 0x00000012ff17723e */ /* 0x002fe200048070ff */
[----:B------:R-:W-:Y:S01]  /*def0*/  @!P3 STG.E.U8 desc[UR22][R26.64+0x98], R33 ;  /* 0x000098211a00b986 */ /* 0x000fe2000c101116 */
[C---:B------:R-:W-:Y:S02]  /*df00*/  ISETP.LT.OR P3, PT, R34.reuse, 0xa1, !P0 ;  /* 0x000000a12200780c */ /* 0x040fe40004761670 */
[----:B--2---:R-:W-:Y:S01]  /*df10*/  F2FP.SATFINITE.E4M3.F32.PACK_AB_MERGE_C R21, RZ, R16, RZ ;  /* 0x00000010ff15723e */ /* 0x004fe200048070ff */
[----:B------:R0:W-:Y:S01]  /*df20*/  @!P4 STG.E.U8 desc[UR22][R26.64+0x99], R19 ;  /* 0x000099131a00c986 */ /* 0x0001e2000c101116 */
[----:B------:R-:W-:-:S03]  /*df30*/  ISETP.LT.OR P4, PT, R34, 0xa2, !P0 ;  /* 0x000000a22200780c */ /* 0x000fc60004781670 */
[----:B------:R1:W-:Y:S01]  /*df40*/  @!P6 STG.E.U8 desc[UR22][R24.64+0xa1], R17 ;  /* 0x0000a1111800e986 */ /* 0x0003e2000c101116 */
[----:B------:R-:W-:-:S03]  /*df50*/  ISETP.LT.OR P6, PT, R34, 0xaa, !P1 ;  /* 0x000000aa2200780c */ /* 0x000fc60004fc1670 */
[----:B------:R-:W-:Y:S01]  /*df60*/  @!P5 STG.E.U8 desc[UR22][R24.64+0xa0], R23 ;  /* 0x0000a0171800d986 */ /* 0x000fe2000c101116 */
[----:B------:R-:W-:-:S03]  /*df70*/  ISETP.LT.OR P5, PT, R34, 0xa9, !P1 ;  /* 0x000000a92200780c */ /* 0x000fc60004fa1670 */
[----:B------:R-:W-:Y:S01]  /*df80*/  @!P3 STG.E.U8 desc[UR22][R26.64+0xa0], R21 ;  /* 0x0000a0151a00b986 */ /* 0x000fe2000c101116 */
[C---:B------:R-:W-:Y:S02]  /*df90*/  ISETP.LT.OR P3, PT, R34.reuse, 0xa9, !P0 ;  /* 0x000000a92200780c */ /* 0x040fe40004761670 */
[----:B0-----:R-:W-:Y:S01]  /*dfa0*/  F2FP.SATFINITE.E4M3.F32.PACK_AB_MERGE_C R19, RZ, R14, RZ ;  /* 0x0000000eff13723e */ /* 0x001fe200048070ff */
[----:B------:R0:W-:Y:S01]  /*dfb0*/  @!P4 STG.E.U8 desc[UR22][R26.64+0xa1], R15 ;  /* 0x0000a10f1a00c986 */ /* 0x0001e2000c101116 */
[C---:B------:R-:W-:Y:S02]  /*dfc0*/  ISETP.LT.OR P4, PT, R34.reuse, 0xaa, !P0 ;  /* 0x000000aa2200780c */ /* 0x040fe40004781670 */
[----:B-1----:R-:W-:Y:S01]  /*dfd0*/  F2FP.SATFINITE.E4M3.F32.PACK_AB_MERGE_C R17, RZ, R12, RZ ;  /* 0x0000000cff11723e */ /* 0x002fe200048070ff */
        /* <DEDUP_REMOVED lines=15> */
[----:B0-----:R-:W-:Y:S02]  /*e0d0*/  F2FP.SATFINITE.E4M3.F32.PACK_AB_MERGE_C R11, RZ, R6, RZ ;  /* 0x00000006ff0b723e */ /* 0x001fe400048070ff */
[C---:B------:R-:W-:Y:S01]  /*e0e0*/  ISETP.LT.OR P3, PT, R34.reuse, 0xb9, !P0 ;  /* 0x000000b92200780c */ /* 0x040fe20004761670 */
[----:B------:R0:W-:Y:S01]  /*e0f0*/  @!P4 STG.E.U8 desc[UR22][R26.64+0xb1], R7 ;  /* 0x0000b1071a00c986 */ /* 0x0001e2000c101116 */
[----:B-1----:R-:W-:Y:S02]  /*e100*/  F2FP.SATFINITE.E4M3.F32.PACK_AB_MERGE_C R9, RZ, R4, RZ ;  /* 0x00000004ff09723e */ /* 0x002fe400048070ff */
[C---:B------:R-:W-:Y:S01]  /*e110*/  ISETP.LT.OR P4, PT, R34.reuse, 0xba, !P0 ;  /* 0x000000ba2200780c */ /* 0x040fe20004781670 */
[----:B------:R1:W-:Y:S04]  /*e120*/  @!P6 STG.E.U8 desc[UR22][R24.64+0xb9], R5 ;  /* 0x0000b9051800e986 */ /* 0x0003e8000c101116 */
[----:B------:R2:W-:Y:S01]  /*e130*/  @!P5 STG.E.U8 desc[UR22][R24.64+0xb8], R11 ;  /* 0x0000b80b1800d986 */ /* 0x0005e2000c101116 */
[----:B------:R-:W-:Y:S01]  /*e140*/  FMUL R4, R227, UR24 ;  /* 0x00000018e3047c20 */ /* 0x000fe20008400000 */
[----:B------:R-:W-:-:S02]  /*e150*/  ISETP.LT.OR P5, PT, R34, 0xc1, !P1 ;  /* 0x000000c12200780c */ /* 0x000fc40004fa1670 */
[----:B0-----:R-:W-:Y:S02]  /*e160*/  F2FP.SATFINITE.E4M3.F32.PACK_AB_MERGE_C R7, RZ, R3, RZ ;  /* 0x00000003ff07723e */ /* 0x001fe400048070ff */
[----:B-1----:R-:W-:Y:S01]  /*e170*/  F2FP.SATFINITE.E4M3.F32.PACK_AB_MERGE_C R5, RZ, R0, RZ ;  /* 0x00000000ff05723e */ /* 0x002fe200048070ff */
[----:B---3--:R-:W-:Y:S01]  /*e180*/  FMUL R0, R222, UR24 ;  /* 0x00000018de007c20 */ /* 0x008fe20008400000 */
[----:B------:R-:W-:Y:S01]  /*e190*/  ISETP.LT.OR P6, PT, R34, 0xc2, !P1 ;  /* 0x000000c22200780c */ /* 0x000fe20004fc1670 */
[----:B------:R-:W3:Y:S01]  /*e1a0*/  LDL.LU R222, [R1+0x20] ;  /* 0x0000200001de7983 */ /* 0x000ee20000300800 */
[----:B--2---:R-:W-:Y:S02]  /*e1b0*/  F2FP.SATFINITE.E4M3.F32.PACK_AB_MERGE_C R11, RZ, R2, RZ ;  /* 0x00000002ff0b723e */ /* 0x004fe400048070ff */
[----:B------:R-:W-:Y:S01]  /*e1c0*/  F2FP.SATFINITE.E4M3.F32.PACK_AB_MERGE_C R13, RZ, R0, RZ ;  /* 0x00000000ff0d723e */ /* 0x000fe200048070ff */
[----:B----4-:R-:W-:Y:S01]  /*e1d0*/  FMUL R0, R224, UR24 ;  /* 0x00000018e0007c20 */ /* 0x010fe20008400000 */
[----:B------:R-:W-:Y:S01]  /*e1e0*/  FMUL R2, R225, UR24 ;  /* 0x00000018e1027c20 */ /* 0x000fe20008400000 */
[----:B------:R-:W2:Y:S04]  /*e1f0*/  LDL.LU R224, [R1+0x24] ;  /* 0x0000240001e07983 */ /* 0x000ea80000300800 */
[----:B------:R-:W4:Y:S01]  /*e200*/  LDL.LU R225, [R1+0x28] ;  /* 0x0000280001e17983 */ /* 0x000f220000300800 */
[----:B------:R-:W-:-:S03]  /*e210*/  FMUL R3, R226, UR24 ;  /* 0x00000018e2037c20 */ /* 0x000fc60008400000 */
[----:B------:R-:W4:Y:S04]  /*e220*/  LDL.LU R226, [R1+0x2c] ;  /* 0x00002c0001e27983 */ /* 0x000f280000300800 */
[----:B------:R-:W4:Y:S04]  /*e230*/  LDL.LU R227, [R1+0x30] ;  /* 0x0000300001e37983 */ /* 0x000f280000300800 */
[----:B------:R-:W-:Y:S01]  /*e240*/  @!P3 STG.E.U8 desc[UR22][R26.64+0xb8], R9 ;  /* 0x0000b8091a00b986 */ /* 0x000fe2000c101116 */
[----:B------:R-:W-:-:S03]  /*e250*/  ISETP.LT.OR P3, PT, R34, 0xc1, !P0 ;  /* 0x000000c12200780c */ /* 0x000fc60004761670 */
[----:B------:R0:W-:Y:S01]  /*e260*/  @!P4 STG.E.U8 desc[UR22][R26.64+0xb9], R7 ;  /* 0x0000b9071a00c986 */ /* 0x0001e2000c101116 */
[----:B------:R-:W-:-:S03]  /*e270*/  ISETP.LT.OR P4, PT, R34, 0xc2, !P0 ;  /* 0x000000c22200780c */ /* 0x000fc60004781670 */
[----:B------:R-:W-:Y:S01]  /*e280*/  @!P5 STG.E.U8 desc[UR22][R24.64+0xc0], R11 ;  /* 0x0000c00b1800d986 */ /* 0x000fe2000c101116 */
[----:B------:R-:W-:-:S03]  /*e290*/  ISETP.LT.OR P5, PT, R34, 0xc9, !P1 ;  /* 0x000000c92200780c */ /* 0x000fc60004fa1670 */
[----:B------:R1:W-:Y:S01]  /*e2a0*/  @!P6 STG.E.U8 desc[UR22][R24.64+0xc1], R5 ;  /* 0x0000c1051800e986 */ /* 0x0003e2000c101116 */
[----:B0-----:R-:W-:-:S03]  /*e2b0*/  F2FP.SATFINITE.E4M3.F32.PACK_AB_MERGE_C R7, RZ, R0, RZ ;  /* 0x00000000ff07723e */ /* 0x001fc600048070ff */
[----:B------:R-:W-:Y:S01]  /*e2c0*/  @!P3 STG.E.U8 desc[UR22][R26.64+0xc0], R13 ;  /* 0x0000c00d1a00b986 */ /* 0x000fe2000c101116 */
[C---:B------:R-:W-:Y:S02]  /*e2d0*/  ISETP.LT.OR P6, PT, R34.reuse, 0xca, !P1 ;  /* 0x000000ca2200780c */ /* 0x040fe40004fc1670 */
[----:B-1----:R-:W-:Y:S01]  /*e2e0*/  F2FP.SATFINITE.E4M3.F32.PACK_AB_MERGE_C R5, RZ, R2, RZ ;  /* 0x00000002ff05723e */ /* 0x002fe200048070ff */
[----:B------:R0:W-:Y:S01]  /*e2f0*/  @!P4 STG.E.U8 desc[UR22][R26.64+0xc1], R7 ;  /* 0x0000c1071a00c986 */ /* 0x0001e2000c101116 */
[C---:B------:R-:W-:Y:S02]  /*e300*/  ISETP.LT.OR P3, PT, R34.reuse, 0xc9, !P0 ;  /* 0x000000c92200780c */ /* 0x040fe40004761670 */
[C---:B------:R-:W-:Y:S01]  /*e310*/  ISETP.LT.OR P4, PT, R34.reuse, 0xca, !P0 ;  /* 0x000000ca2200780c */ /* 0x040fe20004781670 */
[----:B------:R1:W-:Y:S01]  /*e320*/  @!P5 STG.E.U8 desc[UR22][R24.64+0xc8], R5 ;  /* 0x0000c8051800d986 */ /* 0x0003e2000c101116 */
[----:B------:R-:W-:Y:S02]  /*e330*/  ISETP.LT.OR P5, PT, R34, 0xd1, !P1 ;  /* 0x000000d12200780c */ /* 0x000fe40004fa1670 */
[----:B------:R-:W-:-:S02]  /*e340*/  F2FP.SATFINITE.E4M3.F32.PACK_AB_MERGE_C R9, RZ, R3, RZ ;  /* 0x00000003ff09723e */ /* 0x000fc400048070ff */
[----:B------:R-:W-:-:S03]  /*e350*/  F2FP.SATFINITE.E4M3.F32.PACK_AB_MERGE_C R11, RZ, R4, RZ ;  /* 0x00000004ff0b723e */ /* 0x000fc600048070ff */
[----:B------:R1:W-:Y:S04]  /*e360*/  @!P6 STG.E.U8 desc[UR22][R24.64+0xc9], R9 ;  /* 0x0000c9091800e986 */ /* 0x0003e8000c101116 */
[----:B------:R-:W-:Y:S01]  /*e370*/  @!P3 STG.E.U8 desc[UR22][R26.64+0xc8], R11 ;  /* 0x0000c80b1a00b986 */ /* 0x000fe2000c101116 */
[----:B------:R-:W-:-:S03]  /*e380*/  FMUL R0, R220, UR24 ;  /* 0x00000018dc007c20 */ /* 0x000fc60008400000 */
[----:B------:R-:W4:Y:S02]  /*e390*/  LDL.LU R220, [R1+0x34] ;  /* 0x0000340001dc7983 */ /* 0x000f240000300800 */
[----:B0-----:R-:W-:Y:S01]  /*e3a0*/  F2FP.SATFINITE.E4M3.F32.PACK_AB_MERGE_C R7, RZ, R0, RZ ;  /* 0x00000000ff07723e */ /* 0x001fe200048070ff */
[----:B------:R-:W-:Y:S02]  /*e3b0*/  FMUL R2, R221, UR24 ;  /* 0x00000018dd027c20 */ /* 0x000fe40008400000 */
[----:B------:R-:W4:Y:S03]  /*e3c0*/  LDL.LU R221, [R1+0x38] ;  /* 0x0000380001dd7983 */ /* 0x000f260000300800 */
[----:B-1----:R-:W-:Y:S01]  /*e3d0*/  F2FP.SATFINITE.E4M3.F32.PACK_AB_MERGE_C R5, RZ, R2, RZ ;  /* 0x00000002ff05723e */ /* 0x002fe200048070ff */
[----:B------:R-:W-:Y:S04]  /*e3e0*/  @!P4 STG.E.U8 desc[UR22][R26.64+0xc9], R7 ;  /* 0x0000c9071a00c986 */ /* 0x000fe8000c101116 */
[----:B------:R0:W-:Y:S01]  /*e3f0*/  @!P5 STG.E.U8 desc[UR22][R24.64+0xd0], R5 ;  /* 0x0000d0051800d986 */ /* 0x0001e2000c101116 */
[----:B------:R-:W-:-:S03]  /*e400*/  FMUL R3, R223, UR24 ;  /* 0x00000018df037c20 */ /* 0x000fc60008400000 */
[----:B------:R-:W4:Y:S02]  /*e410*/  LDL.LU R223, [R1+0x3c] ;  /* 0x00003c0001df7983 */ /* 0x000f240000300800 */
[----:B------:R-:W-:Y:S01]  /*e420*/  F2FP.SATFINITE.E4M3.F32.PACK_AB_MERGE_C R9, RZ, R3, RZ ;  /* 0x00000003ff09723e */ /* 0x000fe200048070ff */
[----:B---3--:R-:W-:Y:S02]  /*e430*/  FMUL R0, R222, UR24 ;  /* 0x00000018de007c20 */ /* 0x008fe40008400000 */
[----:B------:R-:W3:Y:S03]  /*e440*/  LDL.LU R222, [R1+0x40] ;  /* 0x0000400001de7983 */ /* 0x000ee60000300800 */
[----:B------:R-:W-:Y:S01]  /*e450*/  F2FP.SATFINITE.E4M3.F32.PACK_AB_MERGE_C R13, RZ, R0, RZ ;  /* 0x00000000ff0d723e */ /* 0x000fe200048070ff */
[----:B--2---:R-:W-:Y:S02]  /*e460*/  FMUL R2, R224, UR24 ;  /* 0x00000018e0027c20 */ /* 0x004fe40008400000 */
[----:B------:R-:W2:Y:S01]  /*e470*/  LDL.LU R224, [R1+0x44] ;  /* 0x0000440001e07983 */ /* 0x000ea20000300800 */
[----:B----4-:R-:W-:-:S03]  /*e480*/  FMUL R0, R225, UR24 ;  /* 0x00000018e1007c20 */ /* 0x010fc60008400000 */
[----:B------:R-:W4:Y:S01]  /*e490*/  LDL.LU R225, [R1+0x48] ;  /* 0x0000480001e17983 */ /* 0x000f220000300800 */
[----:B------:R-:W-:Y:S01]  /*e4a0*/  FMUL R3, R226, UR24 ;  /* 0x00000018e2037c20 */ /* 0x000fe20008400000 */
[----:B0-----:R-:W-:Y:S02]  /*e4b0*/  F2FP.SATFINITE.E4M3.F32.PACK_AB_MERGE_C R5, RZ, R0, RZ ;  /* 0x00000000ff05723e */ /* 0x001fe400048070ff */
[----:B------:R-:W4:Y:S01]  /*e4c0*/  LDL.LU R226, [R1+0x4c] ;  /* 0x00004c0001e27983 */ /* 0x000f220000300800 */
[----:B------:R-:W-:-:S03]  /*e4d0*/  FMUL R0, R227, UR24 ;  /* 0x00000018e3007c20 */ /* 0x000fc60008400000 */
[----:B------:R-:W4:Y:S01]  /*e4e0*/  LDL.LU R227, [R1+0x50] ;  /* 0x0000500001e37983 */ /* 0x000f220000300800 */
[C---:B------:R-:W-:Y:S02]  /*e4f0*/  ISETP.LT.OR P6, PT, R34.reuse, 0xd2, !P1 ;  /* 0x000000d22200780c */ /* 0x040fe40004fc1670 */
[C---:B------:R-:W-:Y:S01]  /*e500*/  ISETP.LT.OR P4, PT, R34.reuse, 0xd2, !P0 ;  /* 0x000000d22200780c */ /* 0x040fe20004781670 */
[----:B------:R-:W4:Y:S01]  /*e510*/  LDL.LU R218, [R1+0x54] ;  /* 0x0000540001da7983 */ /* 0x000f220000300800 */
[C---:B------:R-:W-:Y:S02]  /*e520*/  ISETP.LT.OR P3, PT, R34.reuse, 0xd1, !P0 ;  /* 0x000000d12200780c */ /* 0x040fe40004761670 */
[----:B------:R-:W-:Y:S02]  /*e530*/  ISETP.LT.OR P5, PT, R34, 0xd9, !P1 ;  /* 0x000000d92200780c */ /* 0x000fe40004fa1670 */
[----:B------:R-:W-:Y:S02]  /*e540*/  F2FP.SATFINITE.E4M3.F32.PACK_AB_MERGE_C R7, RZ, R2, RZ ;  /* 0x00000002ff07723e */ /* 0x000fe400048070ff */
[----:B------:R-:W-:-:S03]  /*e550*/  F2FP.SATFINITE.E4M3.F32.PACK_AB_MERGE_C R11, RZ, R0, RZ ;  /* 0x00000000ff0b723e */ /* 0x000fc600048070ff */
[----:B------:R0:W-:Y:S01]  /*e560*/  @!P6 STG.E.U8 desc[UR22][R24.64+0xd1], R9 ;  /* 0x0000d1091800e986 */ /* 0x0001e2000c101116 */
[----:B------:R-:W-:-:S03]  /*e570*/  ISETP.LT.OR P6, PT, R34, 0xda, !P1 ;  /* 0x000000da2200780c */ /* 0x000fc60004fc1670 */
[----:B------:R-:W-:Y:S01]  /*e580*/  @!P4 STG.E.U8 desc[UR22][R26.64+0xd1], R7 ;  /* 0x0000d1071a00c986 */ /* 0x000fe2000c101116 */
[----:B------:R-:W-:-:S03]  /*e590*/  ISETP.LT.OR P4, PT, R34, 0xda, !P0 ;  /* 0x000000da2200780c */ /* 0x000fc60004781670 */
[----:B------:R-:W-:Y:S01]  /*e5a0*/  @!P3 STG.E.U8 desc[UR22][R26.64+0xd0], R13 ;  /* 0x0000d00d1a00b986 */ /* 0x000fe2000c101116 */
[----:B0-----:R-:W-:-:S03]  /*e5b0*/  F2FP.SATFINITE.E4M3.F32.PACK_AB_MERGE_C R9, RZ, R3, RZ ;  /* 0x00000003ff09723e */ /* 0x001fc600048070ff */
[----:B------:R0:W-:Y:S04]  /*e5c0*/  @!P5 STG.E.U8 desc[UR22][R24.64+0xd8], R5 ;  /* 0x0000d8051800d986 */ /* 0x0001e8000c101116 */
[----:B------:R1:W-:Y:S01]  /*e5d0*/  @!P6 STG.E.U8 desc[UR22][R24.64+0xd9], R9 ;  /* 0x0000d9091800e986 */ /* 0x0003e2000c101116 */
[----:B------:R-:W-:-:S03]  /*e5e0*/  FMUL R0, R220, UR24 ;  /* 0x00000018dc007c20 */ /* 0x000fc60008400000 */
[----:B------:R-:W4:Y:S02]  /*e5f0*/  LDL.LU R220, [R1+0x58] ;  /* 0x0000580001dc7983 */ /* 0x000f240000300800 */
[----:B0-----:R-:W-:Y:S01]  /*e600*/  F2FP.SATFINITE.E4M3.F32.PACK_AB_MERGE_C R5, RZ, R0, RZ ;  /* 0x00000000ff05723e */ /* 0x001fe200048070ff */
[----:B------:R-:W-:Y:S02]  /*e610*/  FMUL R2, R221, UR24 ;  /* 0x00000018dd027c20 */ /* 0x000fe40008400000 */
[----:B------:R-:W4:Y:S03]  /*e620*/  LDL.LU R221, [R1+0x5c] ;  /* 0x00005c0001dd7983 */ /* 0x000f260000300800 */
[----:B------:R-:W-:Y:S01]  /*e630*/  F2FP.SATFINITE.E4M3.F32.PACK_AB_MERGE_C R7, RZ, R2, RZ ;  /* 0x00000002ff07723e */ /* 0x000fe200048070ff */
[----:B------:R0:W-:Y:S01]  /*e640*/  @!P4 STG.E.U8 desc[UR22][R26.64+0xd9], R5 ;  /* 0x0000d9051a00c986 */ /* 0x0001e2000c101116 */
[----:B------:R-:W-:-:S03]  /*e650*/  FMUL R3, R223, UR24 ;  /* 0x00000018df037c20 */ /* 0x000fc60008400000 */
[----:B------:R-:W4:Y:S02]  /*e660*/  LDL.LU R223, [R1+0x60] ;  /* 0x0000600001df7983 */ /* 0x000f240000300800 */
[----:B-1----:R-:W-:Y:S01]  /*e670*/  F2FP.SATFINITE.E4M3.F32.PACK_AB_MERGE_C R9, RZ, R3, RZ ;  /* 0x00000003ff09723e */ /* 0x002fe200048070ff */
[----:B---3--:R-:W-:Y:S02]  /*e680*/  FMUL R4, R222, UR24 ;  /* 0x00000018de047c20 */ /* 0x008fe40008400000 */
[----:B------:R-:W3:Y:S01]  /*e690*/  LDL.LU R222, [R1+0x64] ;  /* 0x0000640001de7983 */ /* 0x000ee20000300800 */
[----:B--2---:R-:W-:-:S03]  /*e6a0*/  FMUL R0, R224, UR24 ;  /* 0x00000018e0007c20 */ /* 0x004fc60008400000 */
[----:B------:R-:W2:Y:S01]  /*e6b0*/  LDL.LU R224, [R1+0x68] ;  /* 0x0000680001e07983 */ /* 0x000ea20000300800 */
[----:B----4-:R-:W-:Y:S01]  /*e6c0*/  FMUL R2, R225, UR24 ;  /* 0x00000018e1027c20 */ /* 0x010fe20008400000 */
[----:B0-----:R-:W-:Y:S02]  /*e6d0*/  F2FP.SATFINITE.E4M3.F32.PACK_AB_MERGE_C R5, RZ, R0, RZ ;  /* 0x00000000ff05723e */ /* 0x001fe400048070ff */
[----:B------:R-:W4:Y:S01]  /*e6e0*/  LDL.LU R225, [R1+0x6c] ;  /* 0x00006c0001e17983 */ /* 0x000f220000300800 */
[----:B------:R-:W-:-:S03]  /*e6f0*/  FMUL R3, R226, UR24 ;  /* 0x00000018e2037c20 */ /* 0x000fc60008400000 */
[----:B------:R-:W4:Y:S01]  /*e700*/  LDL.LU R226, [R1+0x70] ;  /* 0x0000700001e27983 */ /* 0x000f220000300800 */
[----:B------:R-:W-:-:S03]  /*e710*/  FMUL R0, R227, UR24 ;  /* 0x00000018e3007c20 */ /* 0x000fc60008400000 */
[----:B------:R-:W4:Y:S01]  /*e720*/  LDL.LU R227, [R1+0x74] ;  /* 0x0000740001e37983 */ /* 0x000f220000300800 */
[C---:B------:R-:W-:Y:S02]  /*e730*/  ISETP.LT.OR P3, PT, R34.reuse, 0xd9, !P0 ;  /* 0x000000d92200780c */ /* 0x040fe40004761670 */
[C---:B------:R-:W-:Y:S02]  /*e740*/  ISETP.LT.OR P5, PT, R34.reuse, 0xe1, !P1 ;  /* 0x000000e12200780c */ /* 0x040fe40004fa1670 */
[C---:B------:R-:W-:Y:S02]  /*e750*/  ISETP.LT.OR P6, PT, R34.reuse, 0xe2, !P1 ;  /* 0x000000e22200780c */ /* 0x040fe40004fc1670 */
[----:B------:R-:W-:-:S07]  /*e760*/  ISETP.LT.OR P4, PT, R34, 0xe2, !P0 ;  /* 0x000000e22200780c */ /* 0x000fce0004781670 */
[----:B------:R-:W-:Y:S01]  /*e770*/  @!P3 STG.E.U8 desc[UR22][R26.64+0xd8], R11 ;  /* 0x0000d80b1a00b986 */ /* 0x000fe2000c101116 */
[----:B------:R-:W-:-:S03]  /*e780*/  ISETP.LT.OR P3, PT, R34, 0xe1, !P0 ;  /* 0x000000e12200780c */ /* 0x000fc60004761670 */
[----:B------:R0:W-:Y:S01]  /*e790*/  @!P5 STG.E.U8 desc[UR22][R24.64+0xe0], R7 ;  /* 0x0000e0071800d986 */ /* 0x0001e2000c101116 */
[----:B------:R-:W-:-:S03]  /*e7a0*/  ISETP.LT.OR P5, PT, R34, 0xe9, !P1 ;  /* 0x000000e92200780c */ /* 0x000fc60004fa1670 */
[----:B------:R1:W-:Y:S01]  /*e7b0*/  @!P6 STG.E.U8 desc[UR22][R24.64+0xe1], R9 ;  /* 0x0000e1091800e986 */ /* 0x0003e2000c101116 */
[----:B------:R-:W-:Y:S02]  /*e7c0*/  ISETP.LT.OR P6, PT, R34, 0xea, !P1 ;  /* 0x000000ea2200780c */ /* 0x000fe40004fc1670 */
[----:B------:R-:W-:Y:S01]  /*e7d0*/  F2FP.SATFINITE.E4M3.F32.PACK_AB_MERGE_C R13, RZ, R4, RZ ;  /* 0x00000004ff0d723e */ /* 0x000fe200048070ff */
[----:B------:R1:W-:Y:S01]  /*e7e0*/  @!P4 STG.E.U8 desc[UR22][R26.64+0xe1], R5 ;  /* 0x0000e1051a00c986 */ /* 0x0003e2000c101116 */
[----:B0-----:R-:W-:-:S03]  /*e7f0*/  F2FP.SATFINITE.E4M3.F32.PACK_AB_MERGE_C R7, RZ, R2, RZ ;  /* 0x00000002ff07723e */ /* 0x001fc600048070ff */
[----:B------:R-:W-:Y:S01]  /*e800*/  @!P3 STG.E.U8 desc[UR22][R26.64+0xe0], R13 ;  /* 0x0000e00d1a00b986 */ /* 0x000fe2000c101116 */
[----:B-1----:R-:W-:-:S03]  /*e810*/  F2FP.SATFINITE.E4M3.F32.PACK_AB_MERGE_C R9, RZ, R3, RZ ;  /* 0x00000003ff09723e */ /* 0x002fc600048070ff */
[----:B------:R0:W-:Y:S01]  /*e820*/  @!P5 STG.E.U8 desc[UR22][R24.64+0xe8], R7 ;  /* 0x0000e8071800d986 */ /* 0x0001e2000c101116 */
[C---:B------:R-:W-:Y:S02]  /*e830*/  ISETP.LT.OR P3, PT, R34.reuse, 0xe9, !P0 ;  /* 0x000000e92200780c */ /* 0x040fe40004761670 */
[C---:B------:R-:W-:Y:S01]  /*e840*/  ISETP.LT.OR P4, PT, R34.reuse, 0xea, !P0 ;  /* 0x000000ea2200780c */ /* 0x040fe20004781670 */
[----:B------:R1:W-:Y:S01]  /*e850*/  @!P6 STG.E.U8 desc[UR22][R24.64+0xe9], R9 ;  /* 0x0000e9091800e986 */ /* 0x0003e2000c101116 */
[----:B------:R-:W-:Y:S01]  /*e860*/  ISETP.LT.OR P5, PT, R34, 0xf1, !P1 ;  /* 0x000000f12200780c */ /* 0x000fe20004fa1670 */
[----:B------:R-:W-:Y:S01]  /*e870*/  FMUL R2, R218, UR24 ;  /* 0x00000018da027c20 */ /* 0x000fe20008400000 */
[----:B------:R-:W-:Y:S02]  /*e880*/  ISETP.LT.OR P6, PT, R34, 0xf2, !P1 ;  /* 0x000000f22200780c */ /* 0x000fe40004fc1670 */
[----:B------:R-:W-:Y:S02]  /*e890*/  F2FP.SATFINITE.E4M3.F32.PACK_AB_MERGE_C R11, RZ, R0, RZ ;  /* 0x00000000ff0b723e */ /* 0x000fe400048070ff */
[----:B------:R-:W-:-:S03]  /*e8a0*/  F2FP.SATFINITE.E4M3.F32.PACK_AB_MERGE_C R5, RZ, R2, RZ ;  /* 0x00000002ff05723e */ /* 0x000fc600048070ff */
[----:B------:R-:W-:Y:S01]  /*e8b0*/  @!P3 STG.E.U8 desc[UR22][R26.64+0xe8], R11 ;  /* 0x0000e80b1a00b986 */ /* 0x000fe2000c101116 */
[----:B------:R-:W-:-:S03]  /*e8c0*/  ISETP.LT.OR P3, PT, R34, 0xf1, !P0 ;  /* 0x000000f12200780c */ /* 0x000fc60004761670 */
[----:B------:R-:W-:Y:S01]  /*e8d0*/  @!P4 STG.E.U8 desc[UR22][R26.64+0xe9], R5 ;  /* 0x0000e9051a00c986 */ /* 0x000fe2000c101116 */
[C---:B------:R-:W-:Y:S02]  /*e8e0*/  ISETP.LT.OR P4, PT, R34.reuse, 0xf9, !P1 ;  /* 0x000000f92200780c */ /* 0x040fe40004f81670 */
[----:B------:R-:W-:Y:S01]  /*e8f0*/  ISETP.LT.OR P1, PT, R34, 0xfa, !P1 ;  /* 0x000000fa2200780c */ /* 0x000fe20004f21670 */
[----:B------:R-:W-:-:S05]  /*e900*/  FMUL R0, R220, UR24 ;  /* 0x00000018dc007c20 */ /* 0x000fca0008400000 */
[----:B0-----:R-:W-:-:S05]  /*e910*/  F2FP.SATFINITE.E4M3.F32.PACK_AB_MERGE_C R7, RZ, R0, RZ ;  /* 0x00000000ff07723e */ /* 0x001fca00048070ff */
[----:B------:R0:W-:Y:S01]  /*e920*/  @!P5 STG.E.U8 desc[UR22][R24.64+0xf0], R7 ;  /* 0x0000f0071800d986 */ /* 0x0001e2000c101116 */
[----:B------:R-:W-:-:S05]  /*e930*/  FMUL R3, R221, UR24 ;  /* 0x00000018dd037c20 */ /* 0x000fca0008400000 */
[----:B-1----:R-:W-:Y:S02]  /*e940*/  F2FP.SATFINITE.E4M3.F32.PACK_AB_MERGE_C R9, RZ, R3, RZ ;  /* 0x00000003ff09723e */ /* 0x002fe400048070ff */
[----:B------:R-:W-:-:S03]  /*e950*/  ISETP.LT.OR P5, PT, R34, 0xf2, !P0 ;  /* 0x000000f22200780c */ /* 0x000fc600047a1670 */
[----:B------:R1:W-:Y:S01]  /*e960*/  @!P6 STG.E.U8 desc[UR22][R24.64+0xf1], R9 ;  /* 0x0000f1091800e986 */ /* 0x0003e2000c101116 */
[C---:B------:R-:W-:Y:S02]  /*e970*/  ISETP.LT.OR P6, PT, R34.reuse, 0xf9, !P0 ;  /* 0x000000f92200780c */ /* 0x040fe400047c1670 */
[----:B------:R-:W-:Y:S01]  /*e980*/  ISETP.LT.OR P0, PT, R34, 0xfa, !P0 ;  /* 0x000000fa2200780c */ /* 0x000fe20004701670 */
[----:B------:R-:W-:-:S05]  /*e990*/  FMUL R0, R223, UR24 ;  /* 0x00000018df007c20 */ /* 0x000fca0008400000 */
[----:B------:R-:W-:-:S05]  /*e9a0*/  F2FP.SATFINITE.E4M3.F32.PACK_AB_MERGE_C R13, RZ, R0, RZ ;  /* 0x00000000ff0d723e */ /* 0x000fca00048070ff */
[----:B------:R0:W-:Y:S01]  /*e9b0*/  @!P3 STG.E.U8 desc[UR22][R26.64+0xf0], R13 ;  /* 0x0000f00d1a00b986 */ /* 0x0001e2000c101116 */
[----:B---3--:R-:W-:Y:S01]  /*e9c0*/  FMUL R0, R222, UR24 ;  /* 0x00000018de007c20 */ /* 0x008fe20008400000 */
[----:B--2---:R-:W-:Y:S01]  /*e9d0*/  FMUL R2, R224, UR24 ;  /* 0x00000018e0027c20 */ /* 0x004fe20008400000 */
[----:B----4-:R-:W-:-:S03]  /*e9e0*/  FMUL R3, R225, UR24 ;  /* 0x00000018e1037c20 */ /* 0x010fc60008400000 */
[----:B0-----:R-:W-:Y:S01]  /*e9f0*/  F2FP.SATFINITE.E4M3.F32.PACK_AB_MERGE_C R7, RZ, R0, RZ ;  /* 0x00000000ff07723e */ /* 0x001fe200048070ff */
[----:B------:R-:W-:Y:S01]  /*ea00*/  FMUL R4, R226, UR24 ;  /* 0x00000018e2047c20 */ /* 0x000fe20008400000 */
[----:B------:R-:W-:Y:S01]  /*ea10*/  FMUL R5, R227, UR24 ;  /* 0x00000018e3057c20 */ /* 0x000fe20008400000 */
[----:B-1----:R-:W-:Y:S02]  /*ea20*/  F2FP.SATFINITE.E4M3.F32.PACK_AB_MERGE_C R9, RZ, R2, RZ ;  /* 0x00000002ff09723e */ /* 0x002fe400048070ff */
[----:B------:R-:W-:Y:S02]  /*ea30*/  F2FP.SATFINITE.E4M3.F32.PACK_AB_MERGE_C R3, RZ, R3, RZ ;  /* 0x00000003ff03723e */ /* 0x000fe400048070ff */
[----:B------:R-:W-:Y:S02]  /*ea40*/  F2FP.SATFINITE.E4M3.F32.PACK_AB_MERGE_C R11, RZ, R4, RZ ;  /* 0x00000004ff0b723e */ /* 0x000fe400048070ff */
[----:B------:R-:W-:Y:S01]  /*ea50*/  F2FP.SATFINITE.E4M3.F32.PACK_AB_MERGE_C R5, RZ, R5, RZ ;  /* 0x00000005ff05723e */ /* 0x000fe200048070ff */
[----:B------:R0:W-:Y:S04]  /*ea60*/  @!P5 STG.E.U8 desc[UR22][R26.64+0xf1], R7 ;  /* 0x0000f1071a00d986 */ /* 0x0001e8000c101116 */
[----:B------:R0:W-:Y:S04]  /*ea70*/  @!P4 STG.E.U8 desc[UR22][R24.64+0xf8], R9 ;  /* 0x0000f8091800c986 */ /* 0x0001e8000c101116 */
[----:B------:R0:W-:Y:S04]  /*ea80*/  @!P1 STG.E.U8 desc[UR22][R24.64+0xf9], R3 ;  /* 0x0000f90318009986 */ /* 0x0001e8000c101116 */
[----:B------:R0:W-:Y:S04]  /*ea90*/  @!P6 STG.E.U8 desc[UR22][R26.64+0xf8], R11 ;  /* 0x0000f80b1a00e986 */ /* 0x0001e8000c101116 */
[----:B------:R0:W-:Y:S02]  /*eaa0*/  @!P0 STG.E.U8 desc[UR22][R26.64+0xf9], R5 ;  /* 0x0000f9051a008986 */ /* 0x0001e4000c101116 */
.L_x_298:
[----:B------:R-:W-:Y:S05]  /*eab0*/  BSYNC B0 ;  /* 0x0000000000007941 */ /* 0x000fea0003800000 */
.L_x_40:
[----:B------:R-:W2:Y:S01]  /*eac0*/  LDL.LU R22, [R1+0x84] ;  /* 0x0000840001167983 */ /* 0x000ea20000300800 */
[----:B0-----:R-:W-:Y:S01]  /*ead0*/  IMAD.U32 R3, RZ, RZ, UR18 ;  /* 0x00000012ff037e24 */ /* 0x001fe2000f8e00ff */
[----:B------:R-:W-:Y:S02]  /*eae0*/  ULDC.64 UR6, c[0x0][0x650] ;  /* 0x0001940000067ab9 */ /* 0x000fe40000000a00 */
[----:B------:R-:W3:Y:S01]  /*eaf0*/  LDL.LU R19, [R1+0x88] ;  /* 0x0000880001137983 */ /* 0x000ee20000300800 */
[----:B-----5:R-:W-:Y:S01]  /*eb00*/  IMAD.U32 R0, RZ, RZ, UR20 ;  /* 0x00000014ff007e24 */ /* 0x020fe2000f8e00ff */
[----:B------:R0:W-:Y:S01]  /*eb10*/  SYNCS.ARRIVE.TRANS64.A1T0 RZ, [R3+UR29], RZ ;  /* 0x000000ff03ff79a7 */ /* 0x0001e2000810001d */
[----:B------:R-:W-:Y:S02]  /*eb20*/  IMAD.U32 R2, RZ, RZ, UR20 ;  /* 0x00000014ff027e24 */ /* 0x000fe4000f8e00ff */
[----:B------:R-:W-:Y:S02]  /*eb30*/  IMAD.MOV.U32 R4, RZ, RZ, -0x1 ;  /* 0xffffffffff047424 */ /* 0x000fe400078e00ff */
[----:B0-----:R-:W-:Y:S01]  /*eb40*/  IMAD.U32 R3, RZ, RZ, UR15 ;  /* 0x0000000fff037e24 */ /* 0x001fe2000f8e00ff */
[----:B---3--:R-:W-:-:S02]  /*eb50*/  LEA R19, P0, R0, R19, 0x1 ;  /* 0x0000001300137211 */ /* 0x008fc400078008ff */
[----:B------:R-:W-:Y:S02]  /*eb60*/  PRMT R0, RZ, 0x7610, R0 ;  /* 0x00007610ff007816 */ /* 0x000fe40000000000 */
[----:B--2---:R-:W-:Y:S01]  /*eb70*/  LEA.HI.X R22, R2, R22, R3, 0x1, P0 ;  /* 0x0000001602167211 */ /* 0x004fe200000f0c03 */
[----:B------:R-:W-:Y:S01]  /*eb80*/  IMAD.MOV.U32 R2, RZ, RZ, -0x1 ;  /* 0xffffffffff027424 */ /* 0x000fe200078e00ff */
[----:B------:R0:W-:Y:S01]  /*eb90*/  STL [R1+0x88], R19 ;  /* 0x0000881301007387 */ /* 0x0001e20000100800 */
[----:B------:R-:W-:Y:S01]  /*eba0*/  IMAD.MOV.U32 R3, RZ, RZ, -0x1 ;  /* 0xffffffffff037424 */ /* 0x000fe200078e00ff */
[----:B------:R-:W-:Y:S02]  /*ebb0*/  ISETP.GE.U32.AND P0, PT, R19, UR6, PT ;  /* 0x0000000613007c0c */ /* 0x000fe4000bf06070 */
[----:B------:R0:W-:Y:S02]  /*ebc0*/  STL [R1+0x84], R22 ;  /* 0x0000841601007387 */ /* 0x0001e40000100800 */
[----:B------:R-:W-:-:S02]  /*ebd0*/  ISETP.GE.U32.AND.EX P0, PT, R22, UR7, PT, P0 ;  /* 0x0000000716007c0c */ /* 0x000fc4000bf06100 */
[----:B------:R0:W-:Y:S04]  /*ebe0*/  STL [R1+0x8c], R4 ;  /* 0x00008c0401007387 */ /* 0x0001e80000100800 */
[----:B------:R0:W-:Y:S04]  /*ebf0*/  STL [R1+0x7c], R2 ;  /* 0x00007c0201007387 */ /* 0x0001e80000100800 */
[----:B------:R0:W-:Y:S03]  /*ec00*/  STL [R1+0x90], R3 ;  /* 0x0000900301007387 */ /* 0x0001e60000100800 */
[----:B------:R-:W-:Y:S05]  /*ec10*/  @P0 BRA `(.L_x_299) ;  /* 0x0000000400740947 */ /* 0x000fea0003800000 */
[----:B------:R-:W2:Y:S01]  /*ec20*/  S2R R14, SR_CTAID.X ;  /* 0x00000000000e7919 */ /* 0x000ea20000002500 */
[----:B------:R-:W3:Y:S01]  /*ec30*/  LDC.64 R8, c[0x0][0x628] ;  /* 0x00018a00ff087b82 */ /* 0x000ee20000000a00 */
[----:B------:R-:W-:Y:S01]  /*ec40*/  ULDC UR6, c[0x0][0x150] ;  /* 0x0000540000067ab9 */ /* 0x000fe20000000800 */
[----:B------:R-:W-:Y:S01]  /*ec50*/  IMAD.MOV.U32 R6, RZ, RZ, R19 ;  /* 0x000000ffff067224 */ /* 0x000fe200078e0013 */
[----:B------:R-:W0:Y:S01]  /*ec60*/  S2R R16, SR_CTAID.Y ;  /* 0x0000000000107919 */ /* 0x000e220000002600 */
[----:B------:R-:W-:-:S04]  /*ec70*/  IMAD.MOV.U32 R7, RZ, RZ, R22 ;  /* 0x000000ffff077224 */ /* 0x000fc800078e0016 */
[----:B------:R-:W0:Y:S08]  /*ec80*/  LDC R17, c[0x0][0x144] ;  /* 0x00005100ff117b82 */ /* 0x000e300000000800 */
[----:B------:R-:W0:Y:S08]  /*ec90*/  LDC R10, c[0x0][0x630] ;  /* 0x00018c00ff0a7b82 */ /* 0x000e300000000800 */
[----:B------:R-:W0:Y:S01]  /*eca0*/  LDC.64 R12, c[0x0][0x620] ;  /* 0x00018800ff0c7b82 */ /* 0x000e220000000a00 */
[----:B---3--:R-:W-:-:S04]  /*ecb0*/  ISETP.NE.U32.AND P0, PT, R8, RZ, PT ;  /* 0x000000ff0800720c */ /* 0x008fc80003f05070 */
[----:B------:R-:W-:Y:S02]  /*ecc0*/  ISETP.NE.AND.EX P0, PT, R9, RZ, PT, P0 ;  /* 0x000000ff0900720c */ /* 0x000fe40003f05300 */
[----:B--2---:R-:W-:-:S05]  /*ecd0*/  I2FP.F32.U32 R0, R14 ;  /* 0x0000000e00007245 */ /* 0x004fca0000201000 */
[----:B------:R-:W-:-:S04]  /*ece0*/  FMUL R0, R0, UR6 ;  /* 0x0000000600007c20 */ /* 0x000fc80008400000 */
[----:B------:R2:W3:Y:S02]  /*ecf0*/  F2I.U32.TRUNC.NTZ R15, R0 ;  /* 0x00000000000f7305 */ /* 0x0004e4000020f000 */
[----:B------:R-:W-:Y:S05]  /*ed00*/  @!P0 BRA `(.L_x_300) ;  /* 0x0000000000288947 */ /* 0x000fea0003800000 */
[----:B--2---:R-:W2:Y:S02]  /*ed10*/  LDC R0, c[0x0][0x634] ;  /* 0x00018d00ff007b82 */ /* 0x004ea40000000800 */
[----:B--2---:R-:W-:-:S05]  /*ed20*/  IADD3 R7, P0, R19, R0, RZ ;  /* 0x0000000013077210 */ /* 0x004fca0007f1e0ff */
[----:B------:R-:W-:-:S04]  /*ed30*/  IMAD.X R11, RZ, RZ, R22, P0 ;  /* 0x000000ffff0b7224 */ /* 0x000fc800000e0616 */
[----:B0-----:R-:W-:-:S04]  /*ed40*/  IMAD.WIDE.U32 R2, R11, R8, RZ ;  /* 0x000000080b027225 */ /* 0x001fc800078e00ff */
[----:B------:R-:W-:-:S04]  /*ed50*/  IMAD.WIDE.U32 R4, P0, R7, R9, R2 ;  /* 0x0000000907047225 */ /* 0x000fc80007800002 */
[----:B------:R-:W-:-:S04]  /*ed60*/  IMAD.WIDE.U32 R2, R7, R8, RZ ;  /* 0x0000000807027225 */ /* 0x000fc800078e00ff */
[----:B------:R-:W-:Y:S01]  /*ed70*/  IMAD.X R7, RZ, RZ, RZ, P0 ;  /* 0x000000ffff077224 */ /* 0x000fe200000e06ff */
[----:B------:R-:W-:Y:S01]  /*ed80*/  IADD3 RZ, P0, R3, R4, RZ ;  /* 0x0000000403ff7210 */ /* 0x000fe20007f1e0ff */
[----:B------:R-:W-:-:S04]  /*ed90*/  IMAD.MOV.U32 R6, RZ, RZ, R5 ;  /* 0x000000ffff067224 */ /* 0x000fc800078e0005 */
[----:B------:R-:W-:-:S08]  /*eda0*/  IMAD.WIDE.U32.X R6, R11, R9, R6, P0 ;  /* 0x000000090b067225 */ /* 0x000fd000000e0406 */
.L_x_300:
[-CC-:B0-----:R-:W-:Y:S01]  /*edb0*/  SHF.R.U64 R11, R6, R10.reuse, R7.reuse ;  /* 0x0000000a060b7219 */ /* 0x181fe20000001207 */
[----:B------:R-:W0:Y:S01]  /*edc0*/  LDC.64 R20, c[0x0][0x640] ;  /* 0x00019000ff147b82 */ /* 0x000e220000000a00 */
[----:B--2---:R-:W-:Y:S01]  /*edd0*/  SHF.R.U32.HI R0, RZ, R10, R7 ;  /* 0x0000000aff007219 */ /* 0x004fe20000011607 */
[----:B------:R-:W-:Y:S01]  /*ede0*/  IMAD.MOV.U32 R2, RZ, RZ, R19 ;  /* 0x000000ffff027224 */ /* 0x000fe200078e0013 */
[----:B------:R-:W-:Y:S01]  /*edf0*/  IADD3 R5, P0, RZ, -R11, RZ ;  /* 0x8000000bff057210 */ /* 0x000fe20007f1e0ff */
[----:B---3--:R-:W-:Y:S01]  /*ee00*/  IMAD.MOV R15, RZ, RZ, -R15 ;  /* 0x000000ffff0f7224 */ /* 0x008fe200078e0a0f */
[----:B------:R-:W-:Y:S01]  /*ee10*/  ULDC UR6, c[0x0][0x154] ;  /* 0x0000550000067ab9 */ /* 0x000fe20000000800 */
[----:B------:R-:W-:Y:S02]  /*ee20*/  IMAD.MOV.U32 R7, RZ, RZ, 0x1 ;  /* 0x00000001ff077424 */ /* 0x000fe400078e00ff */
[----:B------:R-:W2:Y:S01]  /*ee30*/  LDC R4, c[0x0][0x618] ;  /* 0x00018600ff047b82 */ /* 0x000ea20000000800 */
[----:B------:R-:W-:-:S02]  /*ee40*/  IMAD.X R3, RZ, RZ, ~R0, P0 ;  /* 0x000000ffff037224 */ /* 0x000fc400000e0e00 */
[----:B------:R-:W-:Y:S02]  /*ee50*/  IMAD R17, R17, R15, R14 ;  /* 0x0000000f11117224 */ /* 0x000fe400078e020e */
[-C--:B------:R-:W-:Y:S02]  /*ee60*/  IMAD R0, R3, R12.reuse, RZ ;  /* 0x0000000c03007224 */ /* 0x080fe400078e02ff */
[----:B------:R-:W-:Y:S01]  /*ee70*/  IMAD.MOV.U32 R3, RZ, RZ, R22 ;  /* 0x000000ffff037224 */ /* 0x000fe200078e0016 */
[----:B------:R-:W3:Y:S01]  /*ee80*/  LDC R6, c[0x0][0x608] ;  /* 0x00018200ff067b82 */ /* 0x000ee20000000800 */
[----:B------:R-:W-:-:S04]  /*ee90*/  IMAD.WIDE.U32 R2, R5, R12, R2 ;  /* 0x0000000c05027225 */ /* 0x000fc800078e0002 */
[----:B------:R-:W-:-:S03]  /*eea0*/  IMAD R5, R5, R13, R0 ;  /* 0x0000000d05057224 */ /* 0x000fc600078e0200 */
[----:B------:R-:W5:Y:S01]  /*eeb0*/  LDC R18, c[0x0][0x658] ;  /* 0x00019600ff127b82 */ /* 0x000f620000000800 */
[----:B------:R-:W-:Y:S01]  /*eec0*/  I2FP.F32.U32 R0, R16 ;  /* 0x0000001000007245 */ /* 0x000fe20000201000 */
[----:B------:R-:W-:Y:S01]  /*eed0*/  IMAD.IADD R3, R3, 0x1, R5 ;  /* 0x0000000103037824 */ /* 0x000fe200078e0205 */
[----:B0-----:R-:W-:Y:S01]  /*eee0*/  ISETP.NE.U32.AND P0, PT, R20, RZ, PT ;  /* 0x000000ff1400720c */ /* 0x001fe20003f05070 */
[----:B------:R-:W-:Y:S02]  /*eef0*/  IMAD.MOV.U32 R5, RZ, RZ, -0x1 ;  /* 0xffffffffff057424 */ /* 0x000fe400078e00ff */
[----:B------:R-:W-:Y:S02]  /*ef00*/  FMUL R0, R0, UR6 ;  /* 0x0000000600007c20 */ /* 0x000fe40008400000 */
[----:B------:R-:W0:Y:S01]  /*ef10*/  LDC R15, c[0x0][0x148] ;  /* 0x00005200ff0f7b82 */ /* 0x000e220000000800 */
[----:B--2---:R-:W-:Y:S01]  /*ef20*/  SHF.R.U64 R10, R2, R4, R3 ;  /* 0x00000004020a7219 */ /* 0x004fe20000001203 */
[----:B------:R2:W0:Y:S01]  /*ef30*/  F2I.U32.TRUNC.NTZ R13, R0 ;  /* 0x00000000000d7305 */ /* 0x000422000020f000 */
[----:B------:R-:W-:-:S02]  /*ef40*/  ISETP.NE.AND.EX P0, PT, R21, RZ, PT, P0 ;  /* 0x000000ff1500720c */ /* 0x000fc40003f05300 */
[----:B------:R-:W-:-:S03]  /*ef50*/  SHF.R.U32.HI R3, RZ, R4, R3 ;  /* 0x00000004ff037219 */ /* 0x000fc60000011603 */
[----:B------:R-:W0:Y:S01]  /*ef60*/  LDC R14, c[0x0][0x600] ;  /* 0x00018000ff0e7b82 */ /* 0x000e220000000800 */
[-CC-:B---3--:R-:W-:Y:S02]  /*ef70*/  SHF.R.U64 R8, R10, R6.reuse, R3.reuse ;  /* 0x000000060a087219 */ /* 0x188fe40000001203 */
[----:B------:R-:W-:-:S05]  /*ef80*/  SHF.R.U32.HI R3, RZ, R6, R3 ;  /* 0x00000006ff037219 */ /* 0x000fca0000011603 */
[----:B------:R-:W3:Y:S01]  /*ef90*/  LDC R22, c[0x0][0x648] ;  /* 0x00019200ff167b82 */ /* 0x000ee20000000800 */
[-CC-:B-----5:R-:W-:Y:S02]  /*efa0*/  SHF.R.U64 R12, R8, R18.reuse, R3.reuse ;  /* 0x00000012080c7219 */ /* 0x1a0fe40000001203 */
[-C--:B------:R-:W-:Y:S02]  /*efb0*/  SHF.L.U32 R5, R5, R18.reuse, RZ ;  /* 0x0000001205057219 */ /* 0x080fe400000006ff */
[-C--:B------:R-:W-:Y:S01]  /*efc0*/  SHF.R.U32.HI R3, RZ, R18.reuse, R3 ;  /* 0x00000012ff037219 */ /* 0x080fe20000011603 */
[----:B------:R-:W-:Y:S01]  /*efd0*/  IMAD.MOV.U32 R2, RZ, RZ, R12 ;  /* 0x000000ffff027224 */ /* 0x000fe200078e000c */
[----:B------:R-:W-:Y:S01]  /*efe0*/  SHF.L.U32 R18, R7, R18, RZ ;  /* 0x0000001207127219 */ /* 0x000fe200000006ff */
[----:B------:R-:W0:Y:S01]  /*eff0*/  LDC R23, c[0x0][0x638] ;  /* 0x00018e00ff177b82 */ /* 0x000e220000000800 */
[----:B------:R-:W-:-:S07]  /*f000*/  LOP3.LUT R19, RZ, R5, RZ, 0x33, !PT ;  /* 0x00000005ff137212 */ /* 0x000fce00078e33ff */
[----:B------:R-:W0:Y:S01]  /*f010*/  LDC R24, c[0x0][0x610] ;  /* 0x00018400ff187b82 */ /* 0x000e220000000800 */
[----:B--2---:R-:W-:Y:S05]  /*f020*/  @!P0 BRA `(.L_x_301) ;  /* 0x0000000000288947 */ /* 0x004fea0003800000 */
[----:B------:R-:W2:Y:S02]  /*f030*/  LDC R7, c[0x0][0x64c] ;  /* 0x00019300ff077b82 */ /* 0x000ea40000000800 */
[----:B--2---:R-:W-:-:S05]  /*f040*/  IADD3 R7, P0, R12, R7, RZ ;  /* 0x000000070c077210 */ /* 0x004fca0007f1e0ff */
        /* <DEDUP_REMOVED lines=8> */
.L_x_301:
[----:B---3--:R-:W-:Y:S01]  /*f0d0*/  SHF.R.U64 R0, R2, R22, R3 ;  /* 0x0000001602007219 */ /* 0x008fe20000001203 */
[----:B0-----:R-:W-:Y:S01]  /*f0e0*/  VIADD R7, R14, 0xffffffff ;  /* 0xffffffff0e077836 */ /* 0x001fe20000000000 */
[----:B------:R-:W-:Y:S01]  /*f0f0*/  LOP3.LUT R5, R8, R19, RZ, 0xc0, !PT ;  /* 0x0000001308057212 */ /* 0x000fe200078ec0ff */
[----:B------:R-:W-:Y:S02]  /*f100*/  IMAD.MOV R13, RZ, RZ, -R13 ;  /* 0x000000ffff0d7224 */ /* 0x000fe400078e0a0d */
[----:B------:R-:W-:Y:S02]  /*f110*/  IMAD.MOV R3, RZ, RZ, -R0 ;  /* 0x000000ffff037224 */ /* 0x000fe400078e0a00 */
[----:B------:R-:W-:Y:S01]  /*f120*/  IMAD R2, R18, R0, R5 ;  /* 0x0000000012027224 */ /* 0x000fe200078e0205 */
[----:B------:R-:W-:Y:S01]  /*f130*/  LOP3.LUT R5, R10, R7, RZ, 0xc0, !PT ;  /* 0x000000070a057212 */ /* 0x000fe200078ec0ff */
[----:B------:R-:W-:Y:S02]  /*f140*/  @P2 IMAD R17, R15, R13, R16 ;  /* 0x0000000d0f112224 */ /* 0x000fe400078e0210 */
[----:B------:R-:W-:-:S02]  /*f150*/  IMAD R0, R3, R23, R12 ;  /* 0x0000001703007224 */ /* 0x000fc400078e020c */
[----:B------:R-:W-:Y:S02]  /*f160*/  IMAD.MOV.U32 R4, RZ, RZ, 0x1 ;  /* 0x00000001ff047424 */ /* 0x000fe400078e00ff */
[----:B------:R-:W-:Y:S02]  /*f170*/  IMAD R2, R2, R24, R17 ;  /* 0x0000001802027224 */ /* 0x000fe400078e0211 */
[----:B------:R-:W-:Y:S01]  /*f180*/  IMAD R3, R0, R14, R5 ;  /* 0x0000000e00037224 */ /* 0x000fe200078e0205 */
[----:B------:R-:W-:-:S04]  /*f190*/  PRMT R0, R4, 0x7610, R0 ;  /* 0x0000761004007816 */ /* 0x000fc80000000000 */
[----:B------:R-:W-:Y:S02]  /*f1a0*/  SEL R4, R3, R2, !P2 ;  /* 0x0000000203047207 */ /* 0x000fe40005000000 */
[----:B------:R-:W-:-:S03]  /*f1b0*/  SEL R2, R2, R3, !P2 ;  /* 0x0000000302027207 */ /* 0x000fc60005000000 */
[----:B------:R2:W-:Y:S04]  /*f1c0*/  STL [R1+0x90], R4 ;  /* 0x0000900401007387 */ /* 0x0005e80000100800 */
[----:B------:R2:W-:Y:S04]  /*f1d0*/  STL [R1+0x7c], R11 ;  /* 0x00007c0b01007387 */ /* 0x0005e80000100800 */
[----:B------:R2:W-:Y:S02]  /*f1e0*/  STL [R1+0x8c], R2 ;  /* 0x00008c0201007387 */ /* 0x0005e40000100800 */
.L_x_299:
[----:B------:R-:W-:Y:S01]  /*f1f0*/  LOP3.LUT P0, RZ, R0, 0xff, RZ, 0xc0, !PT ;  /* 0x000000ff00ff7812 */ /* 0x000fe2000780c0ff */
[----:B------:R-:W-:-:S12]  /*f200*/  ULOP3.LUT UR30, UR30, 0x1, URZ, 0x3c, !UPT ;  /* 0x000000011e1e7892 */ /* 0x000fd8000f8e3c3f */
[----:B------:R-:W-:Y:S05]  /*f210*/  @P0 BRA `(.L_x_302) ;  /* 0xffffff2400a80947 */ /* 0x000fea000383ffff */
[----:B------:R-:W-:Y:S05]  /*f220*/  EXIT ;  /* 0x000000000000794d */ /* 0x000fea0003800000 */
.L_x_18:
[----:B------:R-:W-:-:S08]  /*f230*/  ISETP.NE.AND P0, PT, RZ, UR6, PT ;  /* 0x00000006ff007c0c */ /* 0x000fd0000bf05270 */
[----:B0123--:R-:W0:-:S00]  /*f240*/  USETMAXREG.DEALLOC.CTAPOOL 0x28 ;  /* 0x00000028000079c8 */ /* 0x00fe0000080e0500 */
[----:B------:R-:W-:Y:S05]  /*f250*/  @P0 EXIT ;  /* 0x000000000000094d */ /* 0x000fea0003800000 */
[----:B0-----:R-:W-:Y:S01]  /*f260*/  LOP3.LUT P0, RZ, R0, 0xff, RZ, 0xc0, !PT ;  /* 0x000000ff00ff7812 */ /* 0x001fe2000780c0ff */
[----:B------:R-:W-:Y:S02]  /*f270*/  IMAD.MOV.U32 R0, RZ, RZ, 0x1 ;  /* 0x00000001ff007424 */ /* 0x000fe400078e00ff */
[----:B------:R-:W-:-:S10]  /*f280*/  IMAD.MOV.U32 R8, RZ, RZ, RZ ;  /* 0x000000ffff087224 */ /* 0x000fd400078e00ff */
[----:B------:R-:W-:Y:S05]  /*f290*/  @!P0 BRA `(.L_x_303) ;  /* 0x0000000c00988947 */ /* 0x000fea0003800000 */
[----:B------:R-:W0:Y:S01]  /*f2a0*/  S2UR UR5, SR_CgaCtaId ;  /* 0x00000000000579c3 */ /* 0x000e220000008800 */
[----:B------:R-:W-:Y:S01]  /*f2b0*/  UMOV UR7, 0x1 ;  /* 0x0000000100077882 */ /* 0x000fe20000000000 */
[----:B------:R-:W-:Y:S01]  /*f2c0*/  LOP3.LUT P0, RZ, R2, 0x1f, RZ, 0xc0, !PT ;  /* 0x0000001f02ff7812 */ /* 0x000fe2000780c0ff */
[----:B------:R-:W-:Y:S01]  /*f2d0*/  ULDC UR17, c[0x0][0x658] ;  /* 0x0001960000117ab9 */ /* 0x000fe20000000800 */
[----:B------:R-:W-:Y:S01]  /*f2e0*/  UMOV UR6, 0xffffffff ;  /* 0xffffffff00067882 */ /* 0x000fe20000000000 */
[----:B------:R-:W-:Y:S01]  /*f2f0*/  BSSY B0, `(.L_x_303) ;  /* 0x00000e0000007945 */ /* 0x000fe20003800000 */
[----:B------:R-:W-:Y:S01]  /*f300*/  USHF.L.U32 UR6, UR6, UR17, URZ ;  /* 0x0000001106067299 */ /* 0x000fe2000800063f */
[C---:B------:R-:W-:Y:S01]  /*f310*/  ISETP.NE.AND P3, PT, R3.reuse, RZ, PT ;  /* 0x000000ff0300720c */ /* 0x040fe20003f65270 */
[----:B------:R-:W-:Y:S01]  /*f320*/  IMAD.MOV.U32 R9, RZ, RZ, 0x1 ;  /* 0x00000001ff097424 */ /* 0x000fe200078e00ff */
[----:B------:R-:W-:Y:S01]  /*f330*/  ISETP.NE.OR P0, PT, R3, RZ, !P0 ;  /* 0x000000ff0300720c */ /* 0x000fe20004705670 */
[----:B------:R-:W-:Y:S01]  /*f340*/  IMAD.MOV.U32 R0, RZ, RZ, 0x1 ;  /* 0x00000001ff007424 */ /* 0x000fe200078e00ff */
[----:B------:R-:W-:Y:S01]  /*f350*/  ULDC UR16, c[0x0][0x600] ;  /* 0x0001800000107ab9 */ /* 0x000fe20000000800 */
[----:B------:R-:W-:Y:S01]  /*f360*/  IMAD.MOV.U32 R8, RZ, RZ, RZ ;  /* 0x000000ffff087224 */ /* 0x000fe200078e00ff */
[----:B------:R-:W-:Y:S01]  /*f370*/  UMOV UR24, 0x55 ;  /* 0x0000005500187882 */ /* 0x000fe20000000000 */
[----:B------:R-:W-:-:S02]  /*f380*/  UIADD3 UR35, UR14, 0x1, URZ ;  /* 0x000000010e237890 */ /* 0x000fc4000fffe03f */
[----:B------:R-:W-:Y:S02]  /*f390*/  ULOP3.LUT UR34, UR13, 0x2, URZ, 0xfc, !UPT ;  /* 0x000000020d227892 */ /* 0x000fe4000f8efc3f */
[----:B------:R-:W-:Y:S02]  /*f3a0*/  UIADD3 UR16, UR16, -0x1, URZ ;  /* 0xffffffff10107890 */ /* 0x000fe4000fffe03f */
[----:B------:R-:W-:Y:S02]  /*f3b0*/  USHF.L.U32 UR17, UR7, UR17, URZ ;  /* 0x0000001107117299 */ /* 0x000fe4000800063f */
[----:B------:R-:W-:Y:S02]  /*f3c0*/  ULOP3.LUT UR22, URZ, UR6, URZ, 0x33, !UPT ;  /* 0x000000063f167292 */ /* 0x000fe4000f8e333f */
[----:B0-----:R-:W-:Y:S02]  /*f3d0*/  ULOP3.LUT UR4, UR5, 0x1, URZ, 0xc0, !UPT ;  /* 0x0000000105047892 */ /* 0x001fe4000f8ec03f */
[----:B------:R-:W-:-:S02]  /*f3e0*/  USHF.R.U32.HI UR29, URZ, 0x1, UR5 ;  /* 0x000000013f1d7899 */ /* 0x000fc40008011605 */
[----:B------:R-:W-:Y:S02]  /*f3f0*/  USHF.L.U32 UR18, UR5, 0x7, URZ ;  /* 0x0000000705127899 */ /* 0x000fe4000800063f */
[----:B------:R-:W-:Y:S02]  /*f400*/  USHF.L.U32 UR19, UR5, 0xd, URZ ;  /* 0x0000000d05137899 */ /* 0x000fe4000800063f */
[----:B------:R-:W-:Y:S02]  /*f410*/  ULOP3.LUT UR5, UR5, 0xfffffffe, URZ, 0xc0, !UPT ;  /* 0xfffffffe05057892 */ /* 0x000fe4000f8ec03f */
[----:B------:R-:W-:Y:S02]  /*f420*/  UISETP.GT.U32.AND UP0, UPT, UR4, 0xffff, UPT ;  /* 0x0000ffff0400788c */ /* 0x000fe4000bf04070 */
[----:B------:R-:W-:Y:S02]  /*f430*/  USHF.L.U32 UR23, UR7, UR5, URZ ;  /* 0x0000000507177299 */ /* 0x000fe4000800063f */
[----:B------:R-:W-:-:S02]  /*f440*/  ULOP3.LUT UR5, UR5, 0x1, URZ, 0xfc, !UPT ;  /* 0x0000000105057892 */ /* 0x000fc4000f8efc3f */
[----:B------:R-:W-:Y:S02]  /*f450*/  USEL UR4, UR4, 0xffff, !UP0 ;  /* 0x0000ffff04047887 */ /* 0x000fe4000c000000 */
[----:B------:R-:W-:Y:S02]  /*f460*/  USHF.L.U32 UR5, UR7, UR5, URZ ;  /* 0x0000000507057299 */ /* 0x000fe4000800063f */
[----:B------:R-:W-:Y:S02]  /*f470*/  ULOP3.LUT UR4, UR4, 0xffff, URZ, 0xc0, !UPT ;  /* 0x0000ffff04047892 */ /* 0x000fe4000f8ec03f */
[----:B------:R-:W-:Y:S02]  /*f480*/  ULOP3.LUT UR18, UR18, 0x80, URZ, 0xc0, !UPT ;  /* 0x0000008012127892 */ /* 0x000fe4000f8ec03f */
[----:B------:R-:W-:Y:S02]  /*f490*/  ULOP3.LUT UR19, UR19, 0x2000, URZ, 0xc0, !UPT ;  /* 0x0000200013137892 */ /* 0x000fe4000f8ec03f */
[----:B------:R-:W-:-:S02]  /*f4a0*/  ULOP3.LUT UR23, UR23, UR5, URZ, 0xfc, !UPT ;  /* 0x0000000517177292 */ /* 0x000fc4000f8efc3f */
[----:B------:R-:W-:Y:S01]  /*f4b0*/  USHF.L.U32 UR24, UR24, UR4, URZ ;  /* 0x0000000418187299 */ /* 0x000fe2000800063f */
[----:B------:R-:W-:-:S11]  /*f4c0*/  ULDC.64 UR30, c[0x0][0x198] ;  /* 0x00006600001e7ab9 */ /* 0x000fd60000000a00 */
.L_x_315:
[----:B------:R-:W-:-:S03]  /*f4d0*/  UMOV UR4, 0xffffffff ;  /* 0xffffffff00047882 */ /* 0x000fc60000000000 */
[----:B01----:R-:W-:Y:S05]  /*f4e0*/  BRA.DIV UR4, `(.L_x_304) ;  /* 0x00000016042c7947 */ /* 0x003fea000b800000 */
[----:B------:R-:W-:-:S13]  /*f4f0*/  ELECT P1, URZ, PT ;  /* 0x00000000003f782f */ /* 0x000fda0003820000 */
.L_x_335:
[----:B------:R-:W0:Y:S01]  /*f500*/  LDC R2, c[0x0][0x28c] ;  /* 0x0000a300ff027b82 */ /* 0x000e220000000800 */
[----:B------:R-:W-:Y:S01]  /*f510*/  BSSY B1, `(.L_x_305) ;  /* 0x0000040000017945 */ /* 0x000fe20003800000 */
[----:B0-----:R-:W-:-:S13]  /*f520*/  ISETP.LT.OR P1, PT, R2, 0x1, !P1 ;  /* 0x000000010200780c */ /* 0x001fda0004f21670 */
[----:B------:R-:W-:Y:S05]  /*f530*/  @P1 BRA `(.L_x_306) ;  /* 0x0000000000f41947 */ /* 0x000fea0003800000 */
[----:B------:R-:W2:Y:S04]  /*f540*/  LDL.LU R4, [R1+0x90] ;  /* 0x0000900001047983 */ /* 0x000ea80000300800 */
[----:B------:R-:W3:Y:S01]  /*f550*/  LDL.LU R3, [R1+0x8c] ;  /* 0x00008c0001037983 */ /* 0x000ee20000300800 */
[----:B------:R-:W-:Y:S02]  /*f560*/  IMAD.MOV.U32 R12, RZ, RZ, RZ ;  /* 0x000000ffff0c7224 */ /* 0x000fe400078e00ff */
[----:B------:R-:W-:Y:S02]  /*f570*/  IMAD.U32 R13, RZ, RZ, UR35 ;  /* 0x00000023ff0d7e24 */ /* 0x000fe4000f8e00ff */
[----:B------:R-:W-:Y:S01]  /*f580*/  IMAD.MOV.U32 R2, RZ, RZ, R0 ;  /* 0x000000ffff027224 */ /* 0x000fe200078e0000 */
[----:B--2---:R-:W-:-:S02]  /*f590*/  LEA R6, R4, UR18, 0x8 ;  /* 0x0000001204067c11 */ /* 0x004fc4000f8e40ff */
[----:B---3--:R-:W-:Y:S01]  /*f5a0*/  LEA R4, R3, UR29, 0x2 ;  /* 0x0000001d03047c11 */ /* 0x008fe2000f8e10ff */
[----:B------:R-:W-:-:S04]  /*f5b0*/  IMAD.MOV.U32 R3, RZ, RZ, R8 ;  /* 0x000000ffff037224 */ /* 0x000fc800078e0008 */
[----:B------:R-:W-:-:S07]  /*f5c0*/  IMAD.SHL.U32 R7, R4, 0x10, RZ ;  /* 0x0000001004077824 */ /* 0x000fce00078e00ff */
.L_x_310:
[----:B------:R-:W0:Y:S01]  /*f5d0*/  S2R R5, SR_CgaCtaId ;  /* 0x0000000000057919 */ /* 0x000e220000008800 */
[----:B------:R-:W-:-:S04]  /*f5e0*/  MOV R4, 0x400 ;  /* 0x0000040000047802 */ /* 0x000fc80000000f00 */
[----:B0-----:R-:W-:Y:S02]  /*f5f0*/  LEA R10, R5, R4, 0x18 ;  /* 0x00000004050a7211 */ /* 0x001fe400078ec0ff */
[----:B------:R-:W-:Y:S01]  /*f600*/  SHF.L.U32 R4, R2, 0x1f, RZ ;  /* 0x0000001f02047819 */ /* 0x000fe200000006ff */
[----:B------:R-:W0:Y:S02]  /*f610*/  @!P3 LDC R5, c[0x0][0x500] ;  /* 0x00014000ff05bb82 */ /* 0x000e240000000800 */
[----:B------:R-:W-:-:S04]  /*f620*/  IMAD R11, R3, 0x8, R10 ;  /* 0x00000008030b7824 */ /* 0x000fc800078e020a */
[----:B------:R-:W1:Y:S02]  /*f630*/  SYNCS.PHASECHK.TRANS64.TRYWAIT P1, [R11+URZ+0x58], R4 ;  /* 0x000058040b0075a7 */ /* 0x000e64000802017f */
[----:B-1----:R-:W-:Y:S05]  /*f640*/  @!P1 BRA `(.L_x_307) ;  /* 0x0000001000f49947 */ /* 0x002fea0003800000 */
.L_x_336:
[----:B------:R-:W-:Y:S01]  /*f650*/  UPRMT UR4, UR34, 0x9910, URZ ;  /* 0x0000991022047896 */ /* 0x000fe2000800003f */
[----:B0-----:R0:W-:Y:S03]  /*f660*/  @!P3 SYNCS.ARRIVE.TRANS64 RZ, [R11+URZ], R5 ;  /* 0x000000050bffb9a7 */ /* 0x0011e6000800003f */
[----:B------:R-:W-:-:S06]  /*f670*/  UISETP.NE.AND UP0, UPT, UR4, 0x2, UPT ;  /* 0x000000020400788c */ /* 0x000fcc000bf05270 */
[----:B------:R-:W-:-:S13]  /*f680*/  PLOP3.LUT P1, PT, PT, PT, UP0, 0x80, 0x0 ;  /* 0x000000000000781c */ /* 0x000fda0003f2f008 */
[----:B0-----:R-:W-:Y:S05]  /*f690*/  @P1 BRA `(.L_x_308) ;  /* 0x0000000000041947 */ /* 0x001fea0003800000 */
[----:B------:R-:W-:Y:S01]  /*f6a0*/  BPT.TRAP 0x1 ;  /* 0x000000040000795c */ /* 0x000fe20000300000 */
.L_x_308:
[----:B------:R-:W-:Y:S05]  /*f6b0*/  @P0 BRA `(.L_x_309) ;  /* 0x0000000000040947 */ /* 0x000fea0003800000 */
[----:B------:R-:W-:Y:S01]  /*f6c0*/  BPT.TRAP 0x1 ;  /* 0x000000040000795c */ /* 0x000fe20000300000 */
.L_x_309:
[----:B------:R-:W2:Y:S01]  /*f6d0*/  LDL R5, [R1+0x7c] ;  /* 0x00007c0001057983 */ /* 0x000ea20000100800 */
[----:B-1----:R-:W-:Y:S01]  /*f6e0*/  LEA R4, R3, UR29, 0x2 ;  /* 0x0000001d03047c11 */ /* 0x002fe2000f8e10ff */
[----:B------:R-:W-:Y:S01]  /*f6f0*/  VIADD R13, R13, 0xffffffff ;  /* 0xffffffff0d0d7836 */ /* 0x000fe20000000000 */
[----:B------:R-:W-:Y:S01]  /*f700*/  R2UR UR8, R3 ;  /* 0x00000000030872ca */ /* 0x000fe200000e0000 */
[----:B------:R-:W-:Y:S01]  /*f710*/  UIADD3 UR4, UP0, UR30, 0xf0, URZ ;  /* 0x000000f01e047890 */ /* 0x000fe2000ff1e03f */
[----:B------:R-:W-:Y:S01]  /*f720*/  R2UR UR27, R10 ;  /* 0x000000000a1b72ca */ /* 0x000fe200000e0000 */
[----:B------:R-:W-:Y:S01]  /*f730*/  IMAD.U32 R4, R4, 0x400, R10 ;  /* 0x0000040004047824 */ /* 0x000fe200078e000a */
[----:B------:R-:W-:Y:S01]  /*f740*/  R2UR UR9, R11 ;  /* 0x000000000b0972ca */ /* 0x000fe200000e0000 */
[----:B------:R-:W-:Y:S01]  /*f750*/  UIADD3 UR32, UP1, UR30, 0x1f0, URZ ;  /* 0x000001f01e207890 */ /* 0x000fe2000ff3e03f */
[----:B------:R-:W-:Y:S01]  /*f760*/  R2UR UR11, R7 ;  /* 0x00000000070b72ca */ /* 0x000fe200000e0000 */
[----:B------:R-:W-:Y:S01]  /*f770*/  UPRMT UR25, URZ, 0x5410, UR24 ;  /* 0x000054103f197896 */ /* 0x000fe20008000018 */
[----:B------:R-:W-:Y:S01]  /*f780*/  R2UR UR5, R4 ;  /* 0x00000000040572ca */ /* 0x000fe200000e0000 */
[----:B------:R-:W-:Y:S01]  /*f790*/  VIADD R3, R3, 0x1 ;  /* 0x0000000103037836 */ /* 0x000fe20000000000 */
[----:B------:R-:W-:Y:S01]  /*f7a0*/  R2UR UR10, R12 ;  /* 0x000000000c0a72ca */ /* 0x000fe200000e0000 */
[----:B------:R-:W-:Y:S01]  /*f7b0*/  UPRMT UR36, URZ, 0x5410, UR23 ;  /* 0x000054103f247896 */ /* 0x000fe20008000017 */
[----:B------:R-:W-:Y:S01]  /*f7c0*/  R2UR UR28, R6 ;  /* 0x00000000061c72ca */ /* 0x000fe200000e0000 */
[----:B------:R-:W-:Y:S01]  /*f7d0*/  ULEA UR8, UR8, UR19, 0xe ;  /* 0x0000001308087291 */ /* 0x000fe2000f8e703f */
[----:B------:R-:W-:Y:S01]  /*f7e0*/  ISETP.GT.AND P4, PT, R13, 0x1, PT ;  /* 0x000000010d00780c */ /* 0x000fe20003f84270 */
[----:B------:R-:W-:Y:S01]  /*f7f0*/  UIADD3.X UR33, URZ, UR31, URZ, UP1, !UPT ;  /* 0x0000001f3f217290 */ /* 0x000fe20008ffe43f */
[C---:B------:R-:W-:Y:S01]  /*f800*/  ISETP.NE.AND P1, PT, R3.reuse, 0xb, PT ;  /* 0x0000000b0300780c */ /* 0x040fe20003f25270 */
[----:B------:R-:W-:Y:S01]  /*f810*/  UIADD3 UR27, UR27, 0xb180, UR8 ;  /* 0x0000b1801b1b7890 */ /* 0x000fe2000fffe008 */
[----:B------:R-:W-:Y:S01]  /*f820*/  VIADD R12, R12, 0x40 ;  /* 0x000000400c0c7836 */ /* 0x000fe20000000000 */
[----:B------:R-:W-:Y:S01]  /*f830*/  UMOV UR6, 0x0 ;  /* 0x0000000000067882 */ /* 0x000fe20000000000 */
[----:B------:R-:W-:Y:S01]  /*f840*/  UMOV UR7, 0x10000000 ;  /* 0x1000000000077882 */ /* 0x000fe20000000000 */
[----:B------:R-:W-:Y:S01]  /*f850*/  UIADD3 UR26, UR5, 0x180, URZ ;  /* 0x00000180051a7890 */ /* 0x000fe2000fffe03f */
[----:B------:R-:W-:Y:S01]  /*f860*/  SEL R3, R3, RZ, P1 ;  /* 0x000000ff03037207 */ /* 0x000fe20000800000 */
[----:B------:R-:W-:-:S05]  /*f870*/  UIADD3.X UR5, URZ, UR31, URZ, UP0, !UPT ;  /* 0x0000001f3f057290 */ /* 0x000fca00087fe43f */
[----:B------:R-:W-:Y:S01]  /*f880*/  UMOV UR8, UR26 ;  /* 0x0000001a00087c82 */ /* 0x000fe20008000000 */
[----:B--2---:R-:W-:Y:S02]  /*f890*/  R2UR UR12, R5 ;  /* 0x00000000050c72ca */ /* 0x004fe400000e0000 */
[----:B------:R-:W-:-:S04]  /*f8a0*/  SEL R5, RZ, 0x1, P1 ;  /* 0x00000001ff057807 */ /* 0x000fc80000800000 */
[----:B------:R-:W-:-:S07]  /*f8b0*/  LOP3.LUT R2, R2, R5, RZ, 0x3c, !PT ;  /* 0x0000000502027212 */ /* 0x000fce00078e3cff */
[----:B------:R0:W-:Y:S02]  /*f8c0*/  UTMALDG.3D.MULTICAST [UR8], [UR4], UR25, desc[UR6] ;  /* 0x00000608040073b4 */ /* 0x0001e40008011819 */
[----:B0-----:R-:W-:Y:S01]  /*f8d0*/  UMOV UR8, UR27 ;  /* 0x0000001b00087c82 */ /* 0x001fe20008000000 */
[----:B------:R-:W-:Y:S02]  /*f8e0*/  UMOV UR11, UR28 ;  /* 0x0000001c000b7c82 */ /* 0x000fe40008000000 */
[----:B------:R0:W-:Y:S02]  /*f8f0*/  UTMALDG.3D.MULTICAST [UR8], [UR32], UR36, desc[UR6] ;  /* 0x00000608200073b4 */ /* 0x0001e40008011824 */
[----:B0-----:R-:W-:Y:S05]  /*f900*/  @P4 BRA `(.L_x_310) ;  /* 0xfffffffc00304947 */ /* 0x001fea000383ffff */
.L_x_306:
[----:B------:R-:W-:Y:S05]  /*f910*/  BSYNC B1 ;  /* 0x0000000000017941 */ /* 0x000fea0003800000 */
.L_x_305:
[----:B------:R-:W2:Y:S01]  /*f920*/  LDL.LU R15, [R1+0x84] ;  /* 0x00008400010f7983 */ /* 0x000ea20000300800 */
[----:B------:R-:W-:Y:S01]  /*f930*/  LOP3.LUT P5, RZ, R9, 0xff, RZ, 0xc0, !PT ;  /* 0x000000ff09ff7812 */ /* 0x000fe200078ac0ff */
[----:B------:R-:W-:Y:S01]  /*f940*/  VIADD R8, R8, UR14 ;  /* 0x0000000e08087c36 */ /* 0x000fe20008000000 */
[----:B------:R-:W-:Y:S01]  /*f950*/  UISETP.GE.U32.AND UP0, UPT, UR14, 0xb, UPT ;  /* 0x0000000b0e00788c */ /* 0x000fe2000bf06070 */
[----:B------:R-:W3:Y:S01]  /*f960*/  LDL.LU R14, [R1+0x88] ;  /* 0x00008800010e7983 */ /* 0x000ee20000300800 */
[----:B------:R-:W-:Y:S01]  /*f970*/  IMAD.U32 R5, RZ, RZ, UR14 ;  /* 0x0000000eff057e24 */ /* 0x000fe2000f8e00ff */
[----:B------:R-:W-:Y:S01]  /*f980*/  ULDC.64 UR4, c[0x0][0x650] ;  /* 0x0001940000047ab9 */ /* 0x000fe20000000a00 */
[----:B------:R-:W-:Y:S01]  /*f990*/  ISETP.GT.U32.AND P1, PT, R8, 0xa, PT ;  /* 0x0000000a0800780c */ /* 0x000fe20003f24070 */
[----:B------:R-:W-:Y:S01]  /*f9a0*/  BSSY B1, `(.L_x_311) ;  /* 0x0000072000017945 */ /* 0x000fe20003800000 */
[----:B------:R-:W-:Y:S02]  /*f9b0*/  PLOP3.LUT P4, PT, PT, PT, UP0, 0x80, 0x0 ;  /* 0x000000000000781c */ /* 0x000fe40003f8f008 */
[----:B------:R-:W-:-:S02]  /*f9c0*/  ISETP.LT.U32.AND P1, PT, R5, 0xb, P1 ;  /* 0x0000000b0500780c */ /* 0x000fc40000f21070 */
[----:B------:R-:W-:Y:S01]  /*f9d0*/  PRMT R9, RZ, 0x7610, R9 ;  /* 0x00007610ff097816 */ /* 0x000fe20000000009 */
[----:B------:R-:W0:Y:S01]  /*f9e0*/  @P5 S2R R3, SR_CgaCtaId ;  /* 0x0000000000035919 */ /* 0x000e220000008800 */
[----:B------:R-:W-:-:S04]  /*f9f0*/  @P5 MOV R2, 0x400 ;  /* 0x0000040000025802 */ /* 0x000fc80000000f00 */
[----:B0-----:R-:W-:Y:S01]  /*fa00*/  @P5 LEA R4, R3, R2, 0x18 ;  /* 0x0000000203045211 */ /* 0x001fe200078ec0ff */
[----:B------:R-:W-:-:S03]  /*fa10*/  IMAD.WIDE.U32 R2, R8, -0x45d1745d, RZ ;  /* 0xba2e8ba308027825 */ /* 0x000fc600078e00ff */
[----:B------:R0:W-:Y:S02]  /*fa20*/  @P5 SYNCS.ARRIVE.TRANS64.A1T0 RZ, [R4+URZ+0xe8], RZ ;  /* 0x0000e8ff04ff59a7 */ /* 0x0001e4000810003f */
[----:B------:R-:W-:Y:S02]  /*fa30*/  SHF.R.U32.HI R5, RZ, 0x3, R3 ;  /* 0x00000003ff057819 */ /* 0x000fe40000011603 */
[----:B------:R-:W-:Y:S02]  /*fa40*/  SEL R3, RZ, 0x1, !P1 ;  /* 0x00000001ff037807 */ /* 0x000fe40004800000 */
[----:B------:R-:W-:Y:S01]  /*fa50*/  PRMT R2, RZ, 0x7610, R2 ;  /* 0x00007610ff027816 */ /* 0x000fe20000000002 */
[----:B------:R-:W-:Y:S01]  /*fa60*/  IMAD R8, R5, -0xb, R8 ;  /* 0xfffffff505087824 */ /* 0x000fe200078e0208 */
[----:B------:R-:W-:Y:S01]  /*fa70*/  LOP3.LUT R0, R0, R3, RZ, 0x3c, !PT ;  /* 0x0000000300007212 */ /* 0x000fe200078e3cff */
[----:B0-----:R-:W-:Y:S02]  /*fa80*/  IMAD.MOV.U32 R4, RZ, RZ, -0x1 ;  /* 0xffffffffff047424 */ /* 0x001fe400078e00ff */
[----:B------:R-:W-:Y:S01]  /*fa90*/  IMAD.MOV.U32 R3, RZ, RZ, -0x1 ;  /* 0xffffffffff037424 */ /* 0x000fe200078e00ff */
[----:B------:R-:W-:Y:S01]  /*faa0*/  @P4 LOP3.LUT R0, R0, 0x1, R5, 0x78, !PT ;  /* 0x0000000100004812 */ /* 0x000fe200078e7805 */
[----:B------:R-:W-:Y:S01]  /*fab0*/  IMAD.MOV.U32 R5, RZ, RZ, -0x1 ;  /* 0xffffffffff057424 */ /* 0x000fe200078e00ff */
[----:B---3--:R-:W-:-:S04]  /*fac0*/  IADD3 R14, P5, R14, UR20, RZ ;  /* 0x000000140e0e7c10 */ /* 0x008fc8000ffbe0ff */
[----:B--2---:R-:W-:Y:S01]  /*fad0*/  IADD3.X R15, R15, UR15, RZ, P5, !PT ;  /* 0x0000000f0f0f7c10 */ /* 0x004fe2000affe4ff */
[----:B------:R0:W-:Y:S01]  /*fae0*/  STL [R1+0x88], R14 ;  /* 0x0000880e01007387 */ /* 0x0001e20000100800 */
[----:B------:R-:W-:-:S03]  /*faf0*/  ISETP.GE.U32.AND P1, PT, R14, UR4, PT ;  /* 0x000000040e007c0c */ /* 0x000fc6000bf26070 */
[----:B------:R0:W-:Y:S01]  /*fb00*/  STL [R1+0x84], R15 ;  /* 0x0000840f01007387 */ /* 0x0001e20000100800 */
[----:B------:R-:W-:-:S03]  /*fb10*/  ISETP.GE.U32.AND.EX P1, PT, R15, UR5, PT, P1 ;  /* 0x000000050f007c0c */ /* 0x000fc6000bf26110 */
[----:B------:R0:W-:Y:S04]  /*fb20*/  STL [R1+0x8c], R5 ;  /* 0x00008c0501007387 */ /* 0x0001e80000100800 */
[----:B------:R0:W-:Y:S04]  /*fb30*/  STL [R1+0x90], R4 ;  /* 0x0000900401007387 */ /* 0x0001e80000100800 */
[----:B------:R0:W-:Y:S02]  /*fb40*/  STL [R1+0x7c], R3 ;  /* 0x00007c0301007387 */ /* 0x0001e40000100800 */
[----:B------:R-:W-:Y:S05]  /*fb50*/  @P1 BRA `(.L_x_312) ;  /* 0x0000000400581947 */ /* 0x000fea0003800000 */
[----:B------:R-:W-:Y:S01]  /*fb60*/  ULDC.64 UR4, c[0x0][0x628] ;  /* 0x00018a0000047ab9 */ /* 0x000fe20000000a00 */
[----:B------:R-:W1:Y:S01]  /*fb70*/  S2R R12, SR_CTAID.X ;  /* 0x00000000000c7919 */ /* 0x000e620000002500 */
[----:B------:R-:W-:Y:S01]  /*fb80*/  ISETP.NE.U32.AND P1, PT, RZ, UR4, PT ;  /* 0x00000004ff007c0c */ /* 0x000fe2000bf25070 */
[----:B------:R-:W-:Y:S01]  /*fb90*/  ULDC UR7, c[0x0][0x630] ;  /* 0x00018c0000077ab9 */ /* 0x000fe20000000800 */
[----:B------:R-:W-:Y:S01]  /*fba0*/  IMAD.MOV.U32 R2, RZ, RZ, R14 ;  /* 0x000000ffff027224 */ /* 0x000fe200078e000e */
[----:B------:R-:W2:Y:S01]  /*fbb0*/  S2R R10, SR_CTAID.Y ;  /* 0x00000000000a7919 */ /* 0x000ea20000002600 */
[----:B------:R-:W-:Y:S01]  /*fbc0*/  ISETP.NE.AND.EX P1, PT, RZ, UR5, PT, P1 ;  /* 0x00000005ff007c0c */ /* 0x000fe2000bf25310 */
[----:B0-----:R-:W-:-:S12]  /*fbd0*/  IMAD.MOV.U32 R3, RZ, RZ, R15 ;  /* 0x000000ffff037224 */ /* 0x001fd800078e000f */
[----:B------:R-:W-:Y:S05]  /*fbe0*/  @!P1 BRA `(.L_x_313) ;  /* 0x0000000000289947 */ /* 0x000fea0003800000 */
[----:B------:R-:W-:Y:S02]  /*fbf0*/  ULDC UR6, c[0x0][0x634] ;  /* 0x00018d0000067ab9 */ /* 0x000fe40000000800 */
[----:B------:R-:W-:-:S05]  /*fc00*/  IADD3 R7, P1, R14, UR6, RZ ;  /* 0x000000060e077c10 */ /* 0x000fca000ff3e0ff */
[----:B------:R-:W-:-:S04]  /*fc10*/  IMAD.X R11, RZ, RZ, R15, P1 ;  /* 0x000000ffff0b7224 */ /* 0x000fc800008e060f */
[----:B------:R-:W-:-:S04]  /*fc20*/  IMAD.WIDE.U32 R4, R11, UR4, RZ ;  /* 0x000000040b047c25 */ /* 0x000fc8000f8e00ff */
[----:B------:R-:W-:-:S04]  /*fc30*/  IMAD.WIDE.U32 R4, P1, R7, UR5, R4 ;  /* 0x0000000507047c25 */ /* 0x000fc8000f820004 */
[----:B------:R-:W-:-:S04]  /*fc40*/  IMAD.WIDE.U32 R6, R7, UR4, RZ ;  /* 0x0000000407067c25 */ /* 0x000fc8000f8e00ff */
[----:B------:R-:W-:Y:S01]  /*fc50*/  IMAD.X R3, RZ, RZ, RZ, P1 ;  /* 0x000000ffff037224 */ /* 0x000fe200008e06ff */
[----:B------:R-:W-:Y:S01]  /*fc60*/  IADD3 RZ, P1, R7, R4, RZ ;  /* 0x0000000407ff7210 */ /* 0x000fe20007f3e0ff */
[----:B------:R-:W-:-:S04]  /*fc70*/  IMAD.MOV.U32 R2, RZ, RZ, R5 ;  /* 0x000000ffff027224 */ /* 0x000fc800078e0005 */
[----:B------:R-:W-:-:S08]  /*fc80*/  IMAD.WIDE.U32.X R2, R11, UR5, R2, P1 ;  /* 0x000000050b027c25 */ /* 0x000fd000088e0402 */
.L_x_313:
[--C-:B------:R-:W-:Y:S01]  /*fc90*/  SHF.R.U64 R11, R2, UR7, R3.reuse ;  /* 0x00000007020b7c19 */ /* 0x100fe20008001203 */
[----:B------:R-:W-:Y:S01]  /*fca0*/  ULDC.64 UR4, c[0x0][0x620] ;  /* 0x0001880000047ab9 */ /* 0x000fe20000000a00 */
[----:B------:R-:W-:Y:S01]  /*fcb0*/  SHF.R.U32.HI R2, RZ, UR7, R3 ;  /* 0x00000007ff027c19 */ /* 0x000fe20008011603 */
[----:B------:R-:W-:Y:S01]  /*fcc0*/  IMAD.MOV.U32 R3, RZ, RZ, R15 ;  /* 0x000000ffff037224 */ /* 0x000fe200078e000f */
[----:B------:R-:W-:Y:S01]  /*fcd0*/  IADD3 R5, P1, RZ, -R11, RZ ;  /* 0x8000000bff057210 */ /* 0x000fe20007f3e0ff */
[----:B------:R-:W0:Y:S01]  /*fce0*/  LDC R7, c[0x0][0x144] ;  /* 0x00005100ff077b82 */ /* 0x000e220000000800 */
[----:B-1----:R-:W-:Y:S01]  /*fcf0*/  I2FP.F32.U32 R6, R12 ;  /* 0x0000000c00067245 */ /* 0x002fe20000201000 */
[----:B------:R-:W-:Y:S01]  /*fd00*/  ULDC.64 UR8, c[0x0][0x640] ;  /* 0x0001900000087ab9 */ /* 0x000fe20000000a00 */
[----:B------:R-:W-:Y:S01]  /*fd10*/  ULDC UR6, c[0x0][0x608] ;  /* 0x0001820000067ab9 */ /* 0x000fe20000000800 */
[----:B------:R-:W-:Y:S01]  /*fd20*/  IMAD.X R2, RZ, RZ, ~R2, P1 ;  /* 0x000000ffff027224 */ /* 0x000fe200008e0e02 */
[----:B------:R-:W-:-:S03]  /*fd30*/  ISETP.NE.U32.AND P1, PT, RZ, UR8, PT ;  /* 0x00000008ff007c0c */ /* 0x000fc6000bf25070 */
[----:B------:R-:W-:Y:S01]  /*fd40*/  IMAD R4, R2, UR4, RZ ;  /* 0x0000000402047c24 */ /* 0x000fe2000f8e02ff */
[----:B------:R-:W1:Y:S01]  /*fd50*/  LDC R15, c[0x0][0x148] ;  /* 0x00005200ff0f7b82 */ /* 0x000e620000000800 */
[----:B------:R-:W-:Y:S01]  /*fd60*/  IMAD.MOV.U32 R2, RZ, RZ, R14 ;  /* 0x000000ffff027224 */ /* 0x000fe200078e000e */
[----:B------:R-:W-:-:S03]  /*fd70*/  ISETP.NE.AND.EX P1, PT, RZ, UR9, PT, P1 ;  /* 0x00000009ff007c0c */ /* 0x000fc6000bf25310 */
[----:B------:R-:W-:Y:S01]  /*fd80*/  IMAD.WIDE.U32 R2, R5, UR4, R2 ;  /* 0x0000000405027c25 */ /* 0x000fe2000f8e0002 */
[----:B------:R-:W-:-:S03]  /*fd90*/  ULDC UR4, c[0x0][0x150] ;  /* 0x0000540000047ab9 */ /* 0x000fc60000000800 */
[----:B------:R-:W-:Y:S01]  /*fda0*/  FMUL R6, R6, UR4 ;  /* 0x0000000406067c20 */ /* 0x000fe20008400000 */
[----:B------:R-:W-:Y:S01]  /*fdb0*/  IMAD R5, R5, UR5, R4 ;  /* 0x0000000505057c24 */ /* 0x000fe2000f8e0204 */
[----:B------:R-:W-:Y:S01]  /*fdc0*/  ULDC UR4, c[0x0][0x618] ;  /* 0x0001860000047ab9 */ /* 0x000fe20000000800 */
[----:B------:R-:W-:Y:S02]  /*fdd0*/  ULDC UR5, c[0x0][0x154] ;  /* 0x0000550000057ab9 */ /* 0x000fe40000000800 */
[----:B------:R-:W-:Y:S01]  /*fde0*/  IMAD.IADD R3, R3, 0x1, R5 ;  /* 0x0000000103037824 */ /* 0x000fe200078e0205 */
[----:B------:R-:W3:Y:S04]  /*fdf0*/  F2I.U32.TRUNC.NTZ R6, R6 ;  /* 0x0000000600067305 */ /* 0x000ee8000020f000 */
[----:B------:R-:W-:-:S02]  /*fe00*/  SHF.R.U64 R13, R2, UR4, R3 ;  /* 0x00000004020d7c19 */ /* 0x000fc40008001203 */
[----:B--2---:R-:W-:-:S05]  /*fe10*/  I2FP.F32.U32 R2, R10 ;  /* 0x0000000a00027245 */ /* 0x004fca0000201000 */
[----:B------:R-:W-:Y:S01]  /*fe20*/  FMUL R4, R2, UR5 ;  /* 0x0000000502047c20 */ /* 0x000fe20008400000 */
[----:B------:R-:W-:Y:S01]  /*fe30*/  SHF.R.U32.HI R2, RZ, UR4, R3 ;  /* 0x00000004ff027c19 */ /* 0x000fe20008011603 */
[----:B------:R-:W-:Y:S02]  /*fe40*/  ULDC UR4, c[0x0][0x658] ;  /* 0x0001960000047ab9 */ /* 0x000fe40000000800 */
[----:B------:R2:W4:Y:S01]  /*fe50*/  F2I.U32.TRUNC.NTZ R18, R4 ;  /* 0x0000000400127305 */ /* 0x000522000020f000 */
[----:B------:R-:W-:Y:S01]  /*fe60*/  SHF.R.U64 R16, R13, UR6, R2 ;  /* 0x000000060d107c19 */ /* 0x000fe20008001202 */
[----:B---3--:R-:W-:Y:S01]  /*fe70*/  IMAD.MOV R6, RZ, RZ, -R6 ;  /* 0x000000ffff067224 */ /* 0x008fe200078e0a06 */
[----:B------:R-:W-:-:S03]  /*fe80*/  SHF.R.U32.HI R3, RZ, UR6, R2 ;  /* 0x00000006ff037c19 */ /* 0x000fc60008011602 */
[----:B0-----:R-:W-:Y:S01]  /*fe90*/  IMAD R12, R7, R6, R12 ;  /* 0x00000006070c7224 */ /* 0x001fe200078e020c */
[--C-:B------:R-:W-:Y:S02]  /*fea0*/  SHF.R.U64 R14, R16, UR4, R3.reuse ;  /* 0x00000004100e7c19 */ /* 0x100fe40008001203 */
[----:B------:R-:W-:-:S03]  /*feb0*/  SHF.R.U32.HI R3, RZ, UR4, R3 ;  /* 0x00000004ff037c19 */ /* 0x000fc60008011603 */
[----:B------:R-:W-:Y:S01]  /*fec0*/  IMAD.MOV.U32 R2, RZ, RZ, R14 ;  /* 0x000000ffff027224 */ /* 0x000fe200078e000e */
[----:B--2-4-:R-:W-:Y:S06]  /*fed0*/  @!P1 BRA `(.L_x_314) ;  /* 0x0000000000289947 */ /* 0x014fec0003800000 */
        /* <DEDUP_REMOVED lines=10> */
.L_x_314:
[----:B------:R-:W-:Y:S01]  /*ff80*/  ULDC UR4, c[0x0][0x648] ;  /* 0x0001920000047ab9 */ /* 0x000fe20000000800 */
[----:B------:R-:W-:Y:S01]  /*ff90*/  IMAD.MOV R18, RZ, RZ, -R18 ;  /* 0x000000ffff127224 */ /* 0x000fe200078e0a12 */
[----:B------:R-:W-:Y:S01]  /*ffa0*/  SHF.R.U64 R3, R2, UR4, R3 ;  /* 0x0000000402037c19 */ /* 0x000fe20008001203 */
[----:B------:R-:W-:Y:S01]  /*ffb0*/  ULDC UR4, c[0x0][0x638] ;  /* 0x00018e0000047ab9 */ /* 0x000fe20000000800 */
[----:B------:R-:W-:Y:S01]  /*ffc0*/  LOP3.LUT R2, R16, UR22, RZ, 0xc0, !PT ;  /* 0x0000001610027c12 */ /* 0x000fe2000f8ec0ff */
[----:B-1----:R-:W-:Y:S01]  /*ffd0*/  @P2 IMAD R12, R15, R18, R10 ;  /* 0x000000120f0c2224 */ /* 0x002fe200078e020a */
[----:B------:R-:W-:Y:S01]  /*ffe0*/  LOP3.LUT R13, R13, UR16, RZ, 0xc0, !PT ;  /* 0x000000100d0d7c12 */ /* 0x000fe2000f8ec0ff */
[----:B------:R-:W-:Y:S01]  /*fff0*/  IMAD.MOV R5, RZ, RZ, -R3 ;  /* 0x000000ffff057224 */ /* 0x000fe200078e0a03 */
[----:B------:R-:W-:Y:S01]  /*10000*/  ULDC UR5, c[0x0][0x610] ;  /* 0x0001840000057ab9 */ /* 0x000fe20000000800 */
[----:B------:R-:W-:Y:S02]  /*10010*/  IMAD R3, R3, UR17, R2 ;  /* 0x0000001103037c24 */ /* 0x000fe4000f8e0202 */
[----:B------:R-:W-:Y:S01]  /*10020*/  IMAD R14, R5, UR4, R14 ;  /* 0x00000004050e7c24 */ /* 0x000fe2000f8e020e */
[----:B------:R-:W-:Y:S01]  /*10030*/  ULDC UR4, c[0x0][0x600] ;  /* 0x0001800000047ab9 */ /* 0x000fe20000000800 */
[----:B------:R-:W-:-:S02]  /*10040*/  IMAD R3, R3, UR5, R12 ;  /* 0x0000000503037c24 */ /* 0x000fc4000f8e020c */
[----:B------:R-:W-:Y:S02]  /*10050*/  IMAD R14, R14, UR4, R13 ;  /* 0x000000040e0e7c24 */ /* 0x000fe4000f8e020d */
[----:B------:R-:W-:-:S03]  /*10060*/  IMAD.MOV.U32 R2, RZ, RZ, 0x1 ;  /* 0x00000001ff027424 */ /* 0x000fc600078e00ff */
[----:B------:R-:W-:Y:S02]  /*10070*/  SEL R4, R14, R3, !P2 ;  /* 0x000000030e047207 */ /* 0x000fe40005000000 */
[----:B------:R-:W-:-:S03]  /*10080*/  SEL R3, R3, R14, !P2 ;  /* 0x0000000e03037207 */ /* 0x000fc60005000000 */
[----:B------:R1:W-:Y:S04]  /*10090*/  STL [R1+0x90], R4 ;  /* 0x0000900401007387 */ /* 0x0003e80000100800 */
[----:B------:R1:W-:Y:S04]  /*100a0*/  STL [R1+0x7c], R11 ;  /* 0x00007c0b01007387 */ /* 0x0003e80000100800 */
[----:B------:R1:W-:Y:S02]  /*100b0*/  STL [R1+0x8c], R3 ;  /* 0x00008c0301007387 */ /* 0x0003e40000100800 */
.L_x_312:
[----:B------:R-:W-:Y:S05]  /*100c0*/  BSYNC B1 ;  /* 0x0000000000017941 */ /* 0x000fea0003800000 */
.L_x_311:
[----:B------:R-:W-:-:S13]  /*100d0*/  LOP3.LUT P1, RZ, R2, 0xff, RZ, 0xc0, !PT ;  /* 0x000000ff02ff7812 */ /* 0x000fda000782c0ff */
[----:B------:R-:W-:Y:S05]  /*100e0*/  @P1 BRA `(.L_x_315) ;  /* 0xfffffff000f81947 */ /* 0x000fea000383ffff */
[----:B------:R-:W-:Y:S05]  /*100f0*/  BSYNC B0 ;  /* 0x0000000000007941 */ /* 0x000fea0003800000 */
.L_x_303:
[----:B------:R-:W-:-:S03]  /*10100*/  UMOV UR4, 0xffffffff ;  /* 0xffffffff00047882 */ /* 0x000fc60000000000 */
[----:B------:R-:W-:Y:S05]  /*10110*/  BRA.DIV UR4, `(.L_x_316) ;  /* 0x0000000a04547947 */ /* 0x000fea000b800000 */
[----:B------:R-:W-:-:S13]  /*10120*/  ELECT P0, URZ, PT ;  /* 0x00000000003f782f */ /* 0x000fda0003800000 */
.L_x_339:
[----:B------:R-:W-:Y:S04]  /*10130*/  BSSY B0, `(.L_x_317) ;  /* 0x000006b000007945 */ /* 0x000fe80003800000 */
[----:B------:R-:W-:Y:S05]  /*10140*/  @!P0 BRA `(.L_x_318) ;  /* 0x0000000400a48947 */ /* 0x000fea0003800000 */
[----:B------:R-:W-:-:S04]  /*10150*/  ULOP3.LUT UR4, UR13, 0x2, URZ, 0xfc, !UPT ;  /* 0x000000020d047892 */ /* 0x000fc8000f8efc3f */
[----:B------:R-:W-:-:S06]  /*10160*/  UISETP.NE.AND UP0, UPT, UR4, 0x3, UPT ;  /* 0x000000030400788c */ /* 0x000fcc000bf05270 */
[----:B------:R-:W-:-:S13]  /*10170*/  PLOP3.LUT P0, PT, PT, PT, UP0, 0x80, 0x0 ;  /* 0x000000000000781c */ /* 0x000fda0003f0f008 */
[----:B------:R-:W-:Y:S05]  /*10180*/  @!P0 BRA `(.L_x_319) ;  /* 0x0000000000048947 */ /* 0x000fea0003800000 */
[----:B------:R-:W-:Y:S01]  /*10190*/  BPT.TRAP 0x1 ;  /* 0x000000040000795c */ /* 0x000fe20000300000 */
.L_x_319:
[----:B01----:R-:W0:Y:S01]  /*101a0*/  S2R R3, SR_CgaCtaId ;  /* 0x0000000000037919 */ /* 0x003e220000008800 */
[----:B------:R-:W-:-:S04]  /*101b0*/  MOV R2, 0x400 ;  /* 0x0000040000027802 */ /* 0x000fc80000000f00 */
[----:B0-----:R-:W-:Y:S02]  /*101c0*/  LEA R3, R3, R2, 0x18 ;  /* 0x0000000203037211 */ /* 0x001fe400078ec0ff */
[----:B------:R-:W-:-:S03]  /*101d0*/  SHF.L.U32 R2, R0, 0x1f, RZ ;  /* 0x0000001f00027819 */ /* 0x000fc600000006ff */
[----:B------:R-:W-:-:S04]  /*101e0*/  VIADD R3, R3, 0x58 ;  /* 0x0000005803037836 */ /* 0x000fc80000000000 */
[C---:B------:R-:W-:Y:S02]  /*101f0*/  IMAD R7, R8.reuse, 0x8, R3 ;  /* 0x0000000808077824 */ /* 0x040fe400078e0203 */
[----:B------:R-:W-:Y:S02]  /*10200*/  VIADD R8, R8, 0x1 ;  /* 0x0000000108087836 */ /* 0x000fe40000000000 */
[----:B------:R-:W0:Y:S03]  /*10210*/  SYNCS.PHASECHK.TRANS64.TRYWAIT P0, [R7+URZ], R2 ;  /* 0x00000002070075a7 */ /* 0x000e26000800017f */
[----:B------:R-:W-:-:S04]  /*10220*/  ISETP.NE.AND P1, PT, R8, 0xb, PT ;  /* 0x0000000b0800780c */ /* 0x000fc80003f25270 */
[----:B------:R-:W-:Y:S02]  /*10230*/  SEL R5, RZ, 0x1, P1 ;  /* 0x00000001ff057807 */ /* 0x000fe40000800000 */
[----:B------:R-:W-:Y:S02]  /*10240*/  SEL R8, R8, RZ, P1 ;  /* 0x000000ff08087207 */ /* 0x000fe40000800000 */
[----:B------:R-:W-:-:S03]  /*10250*/  LOP3.LUT R5, R0, R5, RZ, 0x3c, !PT ;  /* 0x0000000500057212 */ /* 0x000fc600078e3cff */
[----:B------:R-:W-:Y:S01]  /*10260*/  IMAD R9, R8, 0x8, R3 ;  /* 0x0000000808097824 */ /* 0x000fe200078e0203 */
[----:B------:R-:W-:Y:S01]  /*10270*/  SHF.L.U32 R4, R5, 0x1f, RZ ;  /* 0x0000001f05047819 */ /* 0x000fe200000006ff */
[----:B0-----:R-:W-:Y:S06]  /*10280*/  @!P0 BRA `(.L_x_320) ;  /* 0x00000008001c8947 */ /* 0x001fec0003800000 */
.L_x_340:
[----:B------:R-:W1:Y:S01]  /*10290*/  SYNCS.PHASECHK.TRANS64.TRYWAIT P0, [R9+URZ], R4 ;  /* 0x00000004090075a7 */ /* 0x000e62000800017f */
[----:B------:R-:W-:-:S05]  /*102a0*/  VIADD R0, R8, 0x1 ;  /* 0x0000000108007836 */ /* 0x000fca0000000000 */
[----:B------:R-:W-:-:S04]  /*102b0*/  ISETP.NE.AND P1, PT, R0, 0xb, PT ;  /* 0x0000000b0000780c */ /* 0x000fc80003f25270 */
[----:B0-----:R-:W-:Y:S02]  /*102c0*/  SEL R2, RZ, 0x1, P1 ;  /* 0x00000001ff027807 */ /* 0x001fe40000800000 */
[----:B------:R-:W-:Y:S02]  /*102d0*/  SEL R0, R0, RZ, P1 ;  /* 0x000000ff00007207 */ /* 0x000fe40000800000 */
[----:B------:R-:W-:-:S03]  /*102e0*/  LOP3.LUT R7, R5, R2, RZ, 0x3c, !PT ;  /* 0x0000000205077212 */ /* 0x000fc600078e3cff */
[----:B------:R-:W-:Y:S01]  /*102f0*/  IMAD R6, R0, 0x8, R3 ;  /* 0x0000000800067824 */ /* 0x000fe200078e0203 */
[----:B------:R-:W-:Y:S01]  /*10300*/  SHF.L.U32 R5, R7, 0x1f, RZ ;  /* 0x0000001f07057819 */ /* 0x000fe200000006ff */
[----:B-1----:R-:W-:Y:S06]  /*10310*/  @!P0 BRA `(.L_x_321) ;  /* 0x00000008000c8947 */ /* 0x002fec0003800000 */
.L_x_341:
[----:B------:R-:W1:Y:S01]  /*10320*/  SYNCS.PHASECHK.TRANS64.TRYWAIT P0, [R6+URZ], R5 ;  /* 0x00000005060075a7 */ /* 0x000e62000800017f */
[----:B------:R-:W-:-:S05]  /*10330*/  VIADD R0, R0, 0x1 ;  /* 0x0000000100007836 */ /* 0x000fca0000000000 */
[----:B------:R-:W-:-:S04]  /*10340*/  ISETP.NE.AND P1, PT, R0, 0xb, PT ;  /* 0x0000000b0000780c */ /* 0x000fc80003f25270 */
[----:B------:R-:W-:Y:S02]  /*10350*/  SEL R2, RZ, 0x1, P1 ;  /* 0x00000001ff027807 */ /* 0x000fe40000800000 */
[----:B------:R-:W-:Y:S02]  /*10360*/  SEL R0, R0, RZ, P1 ;  /* 0x000000ff00007207 */ /* 0x000fe40000800000 */
[----:B------:R-:W-:-:S03]  /*10370*/  LOP3.LUT R7, R7, R2, RZ, 0x3c, !PT ;  /* 0x0000000207077212 */ /* 0x000fc600078e3cff */
[----:B0-----:R-:W-:Y:S01]  /*10380*/  IMAD R9, R0, 0x8, R3 ;  /* 0x0000000800097824 */ /* 0x001fe200078e0203 */
[----:B------:R-:W-:Y:S01]  /*10390*/  SHF.L.U32 R4, R7, 0x1f, RZ ;  /* 0x0000001f07047819 */ /* 0x000fe200000006ff */
[----:B-1----:R-:W-:Y:S06]  /*103a0*/  @!P0 BRA `(.L_x_322) ;  /* 0x0000000400fc8947 */ /* 0x002fec0003800000 */
.L_x_342:
        /* <DEDUP_REMOVED lines=9> */
.L_x_343:
        /* <DEDUP_REMOVED lines=9> */
.L_x_344:
        /* <DEDUP_REMOVED lines=9> */
.L_x_345:
        /* <DEDUP_REMOVED lines=9> */
.L_x_346:
        /* <DEDUP_REMOVED lines=9> */
.L_x_347:
        /* <DEDUP_REMOVED lines=9> */
.L_x_348:
[----:B------:R-:W1:Y:S01]  /*10710*/  SYNCS.PHASECHK.TRANS64.TRYWAIT P0, [R9+URZ], R4 ;  /* 0x00000004090075a7 */ /* 0x000e62000800017f */
[----:B------:R-:W-:-:S05]  /*10720*/  VIADD R0, R0, 0x1 ;  /* 0x0000000100007836 */ /* 0x000fca0000000000 */
[----:B------:R-:W-:-:S04]  /*10730*/  ISETP.NE.AND P1, PT, R0, 0xb, PT ;  /* 0x0000000b0000780c */ /* 0x000fc80003f25270 */
[----:B------:R-:W-:Y:S02]  /*10740*/  SEL R2, RZ, 0x1, P1 ;  /* 0x00000001ff027807 */ /* 0x000fe40000800000 */
[----:B------:R-:W-:Y:S02]  /*10750*/  SEL R0, R0, RZ, P1 ;  /* 0x000000ff00007207 */ /* 0x000fe40000800000 */
[----:B------:R-:W-:Y:S01]  /*10760*/  LOP3.LUT R2, R7, R2, RZ, 0x3c, !PT ;  /* 0x0000000207027212 */ /* 0x000fe200078e3cff */
[----:B-1----:R-:W-:Y:S06]  /*10770*/  @!P0 BRA `(.L_x_329) ;  /* 0x0000000400948947 */ /* 0x002fec0003800000 */
.L_x_349:
[----:B------:R-:W-:Y:S01]  /*10780*/  IMAD R3, R0, 0x8, R3 ;  /* 0x0000000800037824 */ /* 0x000fe200078e0203 */
[----:B------:R-:W-:-:S07]  /*10790*/  SHF.L.U32 R0, R2, 0x1f, RZ ;  /* 0x0000001f02007819 */ /* 0x000fce00000006ff */
.L_x_330:
[----:B--2---:R2:W3:Y:S02]  /*107a0*/  SYNCS.PHASECHK.TRANS64.TRYWAIT P0, [R3+URZ], R0 ;  /* 0x00000000030075a7 */ /* 0x0044e4000800017f */
[----:B---3--:R-:W-:Y:S05]  /*107b0*/  @!P0 NANOSLEEP.SYNCS 0x989680 ;  /* 0x009896800000895d */ /* 0x008fea0003900000 */
[----:B------:R-:W3:Y:S02]  /*107c0*/  @!P0 SYNCS.PHASECHK.TRANS64 P0, [R3+URZ], R0 ;  /* 0x00000000030085a7 */ /* 0x000ee4000800007f */
[----:B---3--:R-:W-:Y:S05]  /*107d0*/  @!P0 BRA `(.L_x_330) ;  /* 0xfffffffc00f08947 */ /* 0x008fea000383ffff */
.L_x_318:
[----:B------:R-:W-:Y:S05]  /*107e0*/  BSYNC B0 ;  /* 0x0000000000007941 */ /* 0x000fea0003800000 */
.L_x_317:
[----:B------:R-:W-:Y:S05]  /*107f0*/  EXIT ;  /* 0x000000000000794d */ /* 0x000fea0003800000 */
.L_x_20:
[----:B----4-:R-:W-:-:S04]  /*10800*/  IMAD.U32 R3, RZ, RZ, UR17 ;  /* 0x00000011ff037e24 */ /* 0x010fc8000f8e00ff */
[----:B------:R4:W0:Y:S03]  /*10810*/  SYNCS.PHASECHK.TRANS64.TRYWAIT P0, [R3+URZ+-0x8], R0 ;  /* 0xfffff800030075a7 */ /* 0x000826000800017f */
[----:B0-----:R-:W-:Y:S05]  /*10820*/  @!P0 NANOSLEEP.SYNCS 0x989680 ;  /* 0x009896800000895d */ /* 0x001fea0003900000 */
[----:B------:R-:W0:Y:S02]  /*10830*/  @!P0 SYNCS.PHASECHK.TRANS64 P0, [R3+URZ+-0x8], R0 ;  /* 0xfffff800030085a7 */ /* 0x000e24000800007f */
[----:B0-----:R-:W-:Y:S05]  /*10840*/  @!P0 BRA `(.L_x_20) ;  /* 0xfffffffc00ec8947 */ /* 0x001fea000383ffff */
[----:B------:R-:W-:Y:S05]  /*10850*/  BRA `(.L_x_331) ;  /* 0xffffff1000387947 */ /* 0x000fea000383ffff */
.L_x_25:
[----:B-1----:R-:W-:-:S04]  /*10860*/  IMAD.U32 R3, RZ, RZ, UR6 ;  /* 0x00000006ff037e24 */ /* 0x002fc8000f8e00ff */
[----:B------:R1:W2:Y:S03]  /*10870*/  SYNCS.PHASECHK.TRANS64.TRYWAIT P0, [R3+URZ], R0 ;  /* 0x00000000030075a7 */ /* 0x0002a6000800017f */
[----:B--2---:R-:W-:Y:S05]  /*10880*/  @!P0 NANOSLEEP.SYNCS 0x989680 ;  /* 0x009896800000895d */ /* 0x004fea0003900000 */
[----:B------:R-:W2:Y:S02]  /*10890*/  @!P0 SYNCS.PHASECHK.TRANS64 P0, [R3+URZ], R0 ;  /* 0x00000000030085a7 */ /* 0x000ea4000800007f */
[----:B--2---:R-:W-:Y:S05]  /*108a0*/  @!P0 BRA `(.L_x_25) ;  /* 0xfffffffc00ec8947 */ /* 0x004fea000383ffff */
[----:B------:R-:W-:Y:S05]  /*108b0*/  BRA `(.L_x_24) ;  /* 0xffffff1800a47947 */ /* 0x000fea000383ffff */
.L_x_31:
[----:B-----5:R1:W-:Y:S02]  /*108c0*/  STL [R1+0xa4], R0 ;  /* 0x0000a40001007387 */ /* 0x0203e40000100800 */
[----:B-1----:R-:W-:-:S04]  /*108d0*/  IMAD.U32 R0, RZ, RZ, UR9 ;  /* 0x00000009ff007e24 */ /* 0x002fc8000f8e00ff */
[----:B------:R1:W3:Y:S03]  /*108e0*/  SYNCS.PHASECHK.TRANS64.TRYWAIT P0, [R0+URZ], R229 ;  /* 0x000000e5000075a7 */ /* 0x0002e6000800017f */
[----:B---3--:R-:W-:Y:S05]  /*108f0*/  @!P0 NANOSLEEP.SYNCS 0x989680 ;  /* 0x009896800000895d */ /* 0x008fea0003900000 */
[----:B------:R1:W3:Y:S02]  /*10900*/  @!P0 SYNCS.PHASECHK.TRANS64 P0, [R0+URZ], R229 ;  /* 0x000000e5000085a7 */ /* 0x0002e4000800007f */
[----:B-1----:R1:W5:Y:S02]  /*10910*/  LDL.LU R0, [R1+0xa4] ;  /* 0x0000a40001007983 */ /* 0x0023640000300800 */
[----:B-1-3--:R-:W-:Y:S05]  /*10920*/  @!P0 BRA `(.L_x_31) ;  /* 0xfffffffc00e48947 */ /* 0x00afea000383ffff */
[----:B------:R-:W-:Y:S05]  /*10930*/  BRA `(.L_x_30) ;  /* 0xffffff2c000c7947 */ /* 0x000fea000383ffff */
.L_x_39:
[----:B0-----:R-:W-:-:S04]  /*10940*/  IMAD.U32 R25, RZ, RZ, UR17 ;  /* 0x00000011ff197e24 */ /* 0x001fc8000f8e00ff */
[----:B------:R0:W3:Y:S03]  /*10950*/  SYNCS.PHASECHK.TRANS64.TRYWAIT P0, [R25+URZ+0x8], R24 ;  /* 0x00000818190075a7 */ /* 0x0000e6000800017f */
[----:B---3--:R-:W-:Y:S05]  /*10960*/  @!P0 NANOSLEEP.SYNCS 0x989680 ;  /* 0x009896800000895d */ /* 0x008fea0003900000 */
[----:B------:R-:W3:Y:S02]  /*10970*/  @!P0 SYNCS.PHASECHK.TRANS64 P0, [R25+URZ+0x8], R24 ;  /* 0x00000818190085a7 */ /* 0x000ee4000800007f */
[----:B---3--:R-:W-:Y:S05]  /*10980*/  @!P0 BRA `(.L_x_39) ;  /* 0xfffffffc00ec8947 */ /* 0x008fea000383ffff */
[----:B------:R-:W-:Y:S05]  /*10990*/  BRA `(.L_x_332) ;  /* 0xffffff5000247947 */ /* 0x000fea000383ffff */
.L_x_304:
[----:B------:R-:W-:Y:S01]  /*109a0*/  BSSY B1, `(.L_x_333) ;  /* 0x0000006000017945 */ /* 0x000fe20003800000 */
[----:B------:R-:W-:-:S07]  /*109b0*/  IMAD.MOV.U32 R2, RZ, RZ, -0x1 ;  /* 0xffffffffff027424 */ /* 0x000fce00078e00ff */
[----:B------:R-:W-:Y:S05]  /*109c0*/  WARPSYNC.COLLECTIVE R2, `(.L_x_334) ;  /* 0x00000000020c7348 */ /* 0x000fea0003c00000 */
[----:B------:R-:W-:Y:S02]  /*109d0*/  ELECT P1, UR62, PT ;  /* 0x00000000003e782f */ /* 0x000fe40003820000 */
[----:B------:R-:W-:Y:S01]  /*109e0*/  MOV R2, UR62 ;  /* 0x0000003e00027c02 */ /* 0x000fe20008000f00 */
[----:B------:R-:W-:Y:S10]  /*109f0*/  ENDCOLLECTIVE ;  /* 0x000000000000791b */ /* 0x000ff40003800000 */
.L_x_334:
[----:B------:R-:W-:Y:S05]  /*10a00*/  BSYNC B1 ;  /* 0x0000000000017941 */ /* 0x000fea0003800000 */
.L_x_333:
[----:B------:R-:W-:Y:S05]  /*10a10*/  BRA `(.L_x_335) ;  /* 0xffffffe800b87947 */ /* 0x000fea000383ffff */
.L_x_307:
[----:B-1----:R1:W2:Y:S02]  /*10a20*/  SYNCS.PHASECHK.TRANS64.TRYWAIT P1, [R11+URZ+0x58], R4 ;  /* 0x000058040b0075a7 */ /* 0x0022a4000802017f */
[----:B--2---:R-:W-:Y:S05]  /*10a30*/  @!P1 NANOSLEEP.SYNCS 0x989680 ;  /* 0x009896800000995d */ /* 0x004fea0003900000 */
[----:B------:R-:W2:Y:S02]  /*10a40*/  @!P1 SYNCS.PHASECHK.TRANS64 P1, [R11+URZ+0x58], R4 ;  /* 0x000058040b0095a7 */ /* 0x000ea4000802007f */
[----:B--2---:R-:W-:Y:S05]  /*10a50*/  @!P1 BRA `(.L_x_307) ;  /* 0xfffffffc00f09947 */ /* 0x004fea000383ffff */
[----:B------:R-:W-:Y:S05]  /*10a60*/  BRA `(.L_x_336) ;  /* 0xffffffe800f87947 */ /* 0x000fea000383ffff */
.L_x_316:
[----:B------:R-:W-:Y:S01]  /*10a70*/  BSSY B0, `(.L_x_337) ;  /* 0x0000006000007945 */ /* 0x000fe20003800000 */
[----:B------:R-:W-:-:S07]  /*10a80*/  IMAD.MOV.U32 R2, RZ, RZ, -0x1 ;  /* 0xffffffffff027424 */ /* 0x000fce00078e00ff */
[----:B01----:R-:W-:Y:S05]  /*10a90*/  WARPSYNC.COLLECTIVE R2, `(.L_x_338) ;  /* 0x00000000020c7348 */ /* 0x003fea0003c00000 */
[----:B------:R-:W-:Y:S02]  /*10aa0*/  ELECT P1, UR62, PT ;  /* 0x00000000003e782f */ /* 0x000fe40003820000 */
[----:B------:R-:W-:Y:S01]  /*10ab0*/  MOV R2, UR62 ;  /* 0x0000003e00027c02 */ /* 0x000fe20008000f00 */
[----:B01----:R-:W-:Y:S10]  /*10ac0*/  ENDCOLLECTIVE ;  /* 0x000000000000791b */ /* 0x003ff40003800000 */
.L_x_338:
[----:B------:R-:W-:Y:S05]  /*10ad0*/  BSYNC B0 ;  /* 0x0000000000007941 */ /* 0x000fea0003800000 */
.L_x_337:
[----:B------:R-:W-:Y:S01]  /*10ae0*/  PLOP3.LUT P0, PT, P1, PT, PT, 0x80, 0x0 ;  /* 0x000000000000781c */ /* 0x000fe20000f0f070 */
[----:B------:R-:W-:-:S12]  /*10af0*/  BRA `(.L_x_339) ;  /* 0xfffffff4008c7947 */ /* 0x000fd8000383ffff */
.L_x_320:
[----:B0-----:R0:W1:Y:S02]  /*10b00*/  SYNCS.PHASECHK.TRANS64.TRYWAIT P0, [R7+URZ], R2 ;  /* 0x00000002070075a7 */ /* 0x001064000800017f */
[----:B-1----:R-:W-:Y:S05]  /*10b10*/  @!P0 NANOSLEEP.SYNCS 0x989680 ;  /* 0x009896800000895d */ /* 0x002fea0003900000 */
[----:B------:R-:W1:Y:S02]  /*10b20*/  @!P0 SYNCS.PHASECHK.TRANS64 P0, [R7+URZ], R2 ;  /* 0x00000002070085a7 */ /* 0x000e64000800007f */
[----:B-1----:R-:W-:Y:S05]  /*10b30*/  @!P0 BRA `(.L_x_320) ;  /* 0xfffffffc00f08947 */ /* 0x002fea000383ffff */
[----:B------:R-:W-:Y:S05]  /*10b40*/  BRA `(.L_x_340) ;  /* 0xfffffff400d07947 */ /* 0x000fea000383ffff */
.L_x_321:
[----:B0-----:R0:W1:Y:S02]  /*10b50*/  SYNCS.PHASECHK.TRANS64.TRYWAIT P0, [R9+URZ], R4 ;  /* 0x00000004090075a7 */ /* 0x001064000800017f */
[----:B-1----:R-:W-:Y:S05]  /*10b60*/  @!P0 NANOSLEEP.SYNCS 0x989680 ;  /* 0x009896800000895d */ /* 0x002fea0003900000 */
[----:B------:R-:W1:Y:S02]  /*10b70*/  @!P0 SYNCS.PHASECHK.TRANS64 P0, [R9+URZ], R4 ;  /* 0x00000004090085a7 */ /* 0x000e64000800007f */
[----:B-1----:R-:W-:Y:S05]  /*10b80*/  @!P0 BRA `(.L_x_321) ;  /* 0xfffffffc00f08947 */ /* 0x002fea000383ffff */
[----:B------:R-:W-:Y:S05]  /*10b90*/  BRA `(.L_x_341) ;  /* 0xfffffff400e07947 */ /* 0x000fea000383ffff */
.L_x_322:
[----:B0-----:R0:W1:Y:S02]  /*10ba0*/  SYNCS.PHASECHK.TRANS64.TRYWAIT P0, [R6+URZ], R5 ;  /* 0x00000005060075a7 */ /* 0x001064000800017f */
[----:B-1----:R-:W-:Y:S05]  /*10bb0*/  @!P0 NANOSLEEP.SYNCS 0x989680 ;  /* 0x009896800000895d */ /* 0x002fea0003900000 */
[----:B------:R-:W1:Y:S02]  /*10bc0*/  @!P0 SYNCS.PHASECHK.TRANS64 P0, [R6+URZ], R5 ;  /* 0x00000005060085a7 */ /* 0x000e64000800007f */
[----:B-1----:R-:W-:Y:S05]  /*10bd0*/  @!P0 BRA `(.L_x_322) ;  /* 0xfffffffc00f08947 */ /* 0x002fea000383ffff */
[----:B------:R-:W-:Y:S05]  /*10be0*/  BRA `(.L_x_342) ;  /* 0xfffffff400f07947 */ /* 0x000fea000383ffff */
.L_x_323:
[----:B0-----:R0:W1:Y:S02]  /*10bf0*/  SYNCS.PHASECHK.TRANS64.TRYWAIT P0, [R9+URZ], R4 ;  /* 0x00000004090075a7 */ /* 0x001064000800017f */
[----:B-1----:R-:W-:Y:S05]  /*10c00*/  @!P0 NANOSLEEP.SYNCS 0x989680 ;  /* 0x009896800000895d */ /* 0x002fea0003900000 */
[----:B------:R-:W1:Y:S02]  /*10c10*/  @!P0 SYNCS.PHASECHK.TRANS64 P0, [R9+URZ], R4 ;  /* 0x00000004090085a7 */ /* 0x000e64000800007f */
[----:B-1----:R-:W-:Y:S05]  /*10c20*/  @!P0 BRA `(.L_x_323) ;  /* 0xfffffffc00f08947 */ /* 0x002fea000383ffff */
[----:B------:R-:W-:Y:S05]  /*10c30*/  BRA `(.L_x_343) ;  /* 0xfffffff800007947 */ /* 0x000fea000383ffff */
.L_x_324:
[----:B0-----:R0:W1:Y:S02]  /*10c40*/  SYNCS.PHASECHK.TRANS64.TRYWAIT P0, [R6+URZ], R5 ;  /* 0x00000005060075a7 */ /* 0x001064000800017f */
[----:B-1----:R-:W-:Y:S05]  /*10c50*/  @!P0 NANOSLEEP.SYNCS 0x989680 ;  /* 0x009896800000895d */ /* 0x002fea0003900000 */
[----:B------:R-:W1:Y:S02]  /*10c60*/  @!P0 SYNCS.PHASECHK.TRANS64 P0, [R6+URZ], R5 ;  /* 0x00000005060085a7 */ /* 0x000e64000800007f */
[----:B-1----:R-:W-:Y:S05]  /*10c70*/  @!P0 BRA `(.L_x_324) ;  /* 0xfffffffc00f08947 */ /* 0x002fea000383ffff */
[----:B------:R-:W-:Y:S05]  /*10c80*/  BRA `(.L_x_344) ;  /* 0xfffffff800107947 */ /* 0x000fea000383ffff */
.L_x_325:
[----:B0-----:R0:W1:Y:S02]  /*10c90*/  SYNCS.PHASECHK.TRANS64.TRYWAIT P0, [R9+URZ], R4 ;  /* 0x00000004090075a7 */ /* 0x001064000800017f */
[----:B-1----:R-:W-:Y:S05]  /*10ca0*/  @!P0 NANOSLEEP.SYNCS 0x989680 ;  /* 0x009896800000895d */ /* 0x002fea0003900000 */
[----:B------:R-:W1:Y:S02]  /*10cb0*/  @!P0 SYNCS.PHASECHK.TRANS64 P0, [R9+URZ], R4 ;  /* 0x00000004090085a7 */ /* 0x000e64000800007f */
[----:B-1----:R-:W-:Y:S05]  /*10cc0*/  @!P0 BRA `(.L_x_325) ;  /* 0xfffffffc00f08947 */ /* 0x002fea000383ffff */
[----:B------:R-:W-:Y:S05]  /*10cd0*/  BRA `(.L_x_345) ;  /* 0xfffffff800207947 */ /* 0x000fea000383ffff */
.L_x_326:
[----:B0-----:R0:W1:Y:S02]  /*10ce0*/  SYNCS.PHASECHK.TRANS64.TRYWAIT P0, [R6+URZ], R5 ;  /* 0x00000005060075a7 */ /* 0x001064000800017f */
[----:B-1----:R-:W-:Y:S05]  /*10cf0*/  @!P0 NANOSLEEP.SYNCS 0x989680 ;  /* 0x009896800000895d */ /* 0x002fea0003900000 */
[----:B------:R-:W1:Y:S02]  /*10d00*/  @!P0 SYNCS.PHASECHK.TRANS64 P0, [R6+URZ], R5 ;  /* 0x00000005060085a7 */ /* 0x000e64000800007f */
[----:B-1----:R-:W-:Y:S05]  /*10d10*/  @!P0 BRA `(.L_x_326) ;  /* 0xfffffffc00f08947 */ /* 0x002fea000383ffff */
[----:B------:R-:W-:Y:S05]  /*10d20*/  BRA `(.L_x_346) ;  /* 0xfffffff800307947 */ /* 0x000fea000383ffff */
.L_x_327:
[----:B0-----:R0:W1:Y:S02]  /*10d30*/  SYNCS.PHASECHK.TRANS64.TRYWAIT P0, [R9+URZ], R4 ;  /* 0x00000004090075a7 */ /* 0x001064000800017f */
[----:B-1----:R-:W-:Y:S05]  /*10d40*/  @!P0 NANOSLEEP.SYNCS 0x989680 ;  /* 0x009896800000895d */ /* 0x002fea0003900000 */
[----:B------:R-:W1:Y:S02]  /*10d50*/  @!P0 SYNCS.PHASECHK.TRANS64 P0, [R9+URZ], R4 ;  /* 0x00000004090085a7 */ /* 0x000e64000800007f */
[----:B-1----:R-:W-:Y:S05]  /*10d60*/  @!P0 BRA `(.L_x_327) ;  /* 0xfffffffc00f08947 */ /* 0x002fea000383ffff */
[----:B------:R-:W-:Y:S05]  /*10d70*/  BRA `(.L_x_347) ;  /* 0xfffffff800407947 */ /* 0x000fea000383ffff */
.L_x_328:
[----:B0-----:R0:W1:Y:S02]  /*10d80*/  SYNCS.PHASECHK.TRANS64.TRYWAIT P0, [R6+URZ], R5 ;  /* 0x00000005060075a7 */ /* 0x001064000800017f */
[----:B-1----:R-:W-:Y:S05]  /*10d90*/  @!P0 NANOSLEEP.SYNCS 0x989680 ;  /* 0x009896800000895d */ /* 0x002fea0003900000 */
[----:B------:R-:W1:Y:S02]  /*10da0*/  @!P0 SYNCS.PHASECHK.TRANS64 P0, [R6+URZ], R5 ;  /* 0x00000005060085a7 */ /* 0x000e64000800007f */
[----:B-1----:R-:W-:Y:S05]  /*10db0*/  @!P0 BRA `(.L_x_328) ;  /* 0xfffffffc00f08947 */ /* 0x002fea000383ffff */
[----:B------:R-:W-:Y:S05]  /*10dc0*/  BRA `(.L_x_348) ;  /* 0xfffffff800507947 */ /* 0x000fea000383ffff */
.L_x_329:
[----:B-1----:R1:W2:Y:S02]  /*10dd0*/  SYNCS.PHASECHK.TRANS64.TRYWAIT P0, [R9+URZ], R4 ;  /* 0x00000004090075a7 */ /* 0x0022a4000800017f */
[----:B--2---:R-:W-:Y:S05]  /*10de0*/  @!P0 NANOSLEEP.SYNCS 0x989680 ;  /* 0x009896800000895d */ /* 0x004fea0003900000 */
[----:B------:R-:W2:Y:S02]  /*10df0*/  @!P0 SYNCS.PHASECHK.TRANS64 P0, [R9+URZ], R4 ;  /* 0x00000004090085a7 */ /* 0x000ea4000800007f */
[----:B--2---:R-:W-:Y:S05]  /*10e00*/  @!P0 BRA `(.L_x_329) ;  /* 0xfffffffc00f08947 */ /* 0x004fea000383ffff */
[----:B------:R-:W-:Y:S05]  /*10e10*/  BRA `(.L_x_349) ;  /* 0xfffffff800587947 */ /* 0x000fea000383ffff */
.L_x_350:
[----:B------:R-:W-:-:S00]  /*10e20*/  BRA `(.L_x_350) ;  /* 0xfffffffc00fc7947 */ /* 0x000fc0000383ffff */
[----:B------:R-:W-:-:S00]  /*10e30*/  NOP ;  /* 0x0000000000007918 */ /* 0x000fc00000000000 */
        /* <DEDUP_REMOVED lines=12> */
.L_x_351:


//--------------------- .nv.shared._ZN7cutlass13device_kernelINS_4gemm6kernel13GemmUniversalIN4cute5tupleIJiiiiEEENS1_10collective13CollectiveMmaINS1_37MainloopSm90TmaGmmaWarpSpecializedFP8ILi11ENS5_IJNS4_1CILi2EEENSA_ILi4EEENSA_ILi1EEEEEENS1_32KernelTmaWarpSpecializedPingpongEEENS5_IJNSA_ILi64EEENSA_ILi256EEESH_EEENS_12float_e4m3_tENS5_IJlSD_lEEESK_SL_NS4_8TiledMMAINS4_8MMA_AtomIJNS4_4SM904GMMA31MMA_64x256x32_F32E4M3E4M3_SS_TNILNSP_7ScaleInE1ELSR_1EEEEEENS4_6LayoutINS5_IJSD_SD_SD_EEENS5_IJNSA_ILi0EEESW_SW_EEEEENS5_IJNS4_10UnderscoreESZ_SZ_EEEEENS4_23SM90_TMA_LOAD_MULTICASTENS4_14ComposedLayoutINS4_7SwizzleILi2ELi4ELi3EEENS4_18smem_ptr_flag_bitsILi8EEENSU_INS5_IJNSA_ILi8EEESH_EEENS5_IJSH_SD_EEEEEEEvNS4_8identityES12_S1C_vS1D_EENS_8epilogue10collective6detail29Sm90TmaWarpSpecializedAdapterINS1G_15DefaultEpilogueISK_SL_SL_NS1F_6thread17LinearCombinationISK_Li1EffLNS1K_9ScaleType4KindE0ELNS_15FloatRoundStyleE2ESK_EENS1_15EpilogueDefaultEEEEEvvEEEEvNT_6ParamsE --------------------------
	.section	.nv.shared._ZN7cutlass13device_kernelINS_4gemm6kernel13GemmUniversalIN4cute5tupleIJiiiiEEENS1_10collective13CollectiveMmaINS1_37MainloopSm90TmaGmmaWarpSpecializedFP8ILi11ENS5_IJNS4_1CILi2EEENSA_ILi4EEENSA_ILi1EEEEEENS1_32KernelTmaWarpSpecializedPingpongEEENS5_IJNSA_ILi64EEENSA_ILi256EEESH_EEENS_12float_e4m3_tENS5_IJlSD_lEEESK_SL_NS4_8TiledMMAINS4_8MMA_AtomIJNS4_4SM904GMMA31MMA_64x256x32_F32E4M3E4M3_SS_TNILNSP_7ScaleInE1ELSR_1EEEEEENS4_6LayoutINS5_IJSD_SD_SD_EEENS5_IJNSA_ILi0EEESW_SW_EEEEENS5_IJNS4_10UnderscoreESZ_SZ_EEEEENS4_23SM90_TMA_LOAD_MULTICASTENS4_14ComposedLayoutINS4_7SwizzleILi2ELi4ELi3EEENS4_18smem_ptr_flag_bitsILi8EEENSU_INS5_IJNSA_ILi8EEESH_EEENS5_IJSH_SD_EEEEEEEvNS4_8identityES12_S1C_vS1D_EENS_8epilogue10collective6detail29Sm90TmaWarpSpecializedAdapterINS1G_15DefaultEpilogueISK_SL_SL_NS1F_6thread17LinearCombinationISK_Li1EffLNS1K_9ScaleType4KindE0ELNS_15FloatRoundStyleE2ESK_EENS1_15EpilogueDefaultEEEEEvvEEEEvNT_6ParamsE,"aw",@nobits
	.sectionflags	@""
	.align	16
	.zero		1024


//--------------------- .nv.shared.reserved.0     --------------------------
	.section	.nv.shared.reserved.0,"aw",@nobits
	.weak		__nv_reservedSMEM_offset_0_alias
	.size		__nv_reservedSMEM_offset_0_alias, 0, 0
	.other		__nv_reservedSMEM_offset_0_alias,@"STO_CUDA_RESERVED_SHARED STV_DEFAULT"
__nv_reservedSMEM_offset_0_alias:
	.zero		0


//--------------------- .nv.global                --------------------------
	.section	.nv.global,"aw",@nobits
.nv.global:
	.type		_ZN40_INTERNAL_786f7877_4_k_cu_81cf51fd_216314cute1_E,@object
	.size		_ZN40_INTERNAL_786f7877_4_k_cu_81cf51fd_216314cute1_E,(_ZN40_INTERNAL_786f7877_4_k_cu_81cf51fd_216314cuda3std3__45__cpo6cbeginE - _ZN40_INTERNAL_786f7877_4_k_cu_81cf51fd_216314cute1_E)
_ZN40_INTERNAL_786f7877_4_k_cu_81cf51fd_216314cute1_E:
	.zero		1
	.type		_ZN40_INTERNAL_786f7877_4_k_cu_81cf51fd_216314cuda3std3__45__cpo6cbeginE,@object
	.size		_ZN40_INTERNAL_786f7877_4_k_cu_81cf51fd_216314cuda3std3__45__cpo6cbeginE,(_ZN40_INTERNAL_786f7877_4_k_cu_81cf51fd_216314cuda3std3__48in_placeE - _ZN40_INTERNAL_786f7877_4_k_cu_81cf51fd_216314cuda3std3__45__cpo6cbeginE)
_ZN40_INTERNAL_786f7877_4_k_cu_81cf51fd_216314cuda3std3__45__cpo6cbeginE:
	.zero		1
	.type		_ZN40_INTERNAL_786f7877_4_k_cu_81cf51fd_216314cuda3std3__48in_placeE,@object
	.size		_ZN40_INTERNAL_786f7877_4_k_cu_81cf51fd_216314cuda3std3__48in_placeE,(_ZN40_INTERNAL_786f7877_4_k_cu_81cf51fd_216314cuda3std6ranges3__45__cpo9iter_moveE - _ZN40_INTERNAL_786f7877_4_k_cu_81cf51fd_216314cuda3std3__48in_placeE)
_ZN40_INTERNAL_786f7877_4_k_cu_81cf51fd_216314cuda3std3__48in_placeE:
	.zero		1
	.type		_ZN40_INTERNAL_786f7877_4_k_cu_81cf51fd_216314cuda3std6ranges3__45__cpo9iter_moveE,@object
	.size		_ZN40_INTERNAL_786f7877_4_k_cu_81cf51fd_216314cuda3std6ranges3__45__cpo9iter_moveE,(_ZN40_INTERNAL_786f7877_4_k_cu_81cf51fd_216314cuda3std3__45__cpo5beginE - _ZN40_INTERNAL_786f7877_4_k_cu_81cf51fd_216314cuda3std6ranges3__45__cpo9iter_moveE)
_ZN40_INTERNAL_786f7877_4_k_cu_81cf51fd_216314cuda3std6ranges3__45__cpo9iter_moveE:
	.zero		1
	.type		_ZN40_INTERNAL_786f7877_4_k_cu_81cf51fd_216314cuda3std3__45__cpo5beginE,@object
	.size		_ZN40_INTERNAL_786f7877_4_k_cu_81cf51fd_216314cuda3std3__45__cpo5beginE,(_ZN40_INTERNAL_786f7877_4_k_cu_81cf51fd_216314cuda3std3__442_GLOBAL__N__786f7877_4_k_cu_81cf51fd_216316ignoreE - _ZN40_INTERNAL_786f7877_4_k_cu_81cf51fd_216314cuda3std3__45__cpo5beginE)
_ZN40_INTERNAL_786f7877_4_k_cu_81cf51fd_216314cuda3std3__45__cpo5beginE:
	.zero		1
	.type		_ZN40_INTERNAL_786f7877_4_k_cu_81cf51fd_216314cuda3std3__442_GLOBAL__N__786f7877_4_k_cu_81cf51fd_216316ignoreE,@object
	.size		_ZN40_INTERNAL_786f7877_4_k_cu_81cf51fd_216314cuda3std3__442_GLOBAL__N__786f7877_4_k_cu_81cf51fd_216316ignoreE,(_ZN40_INTERNAL_786f7877_4_k_cu_81cf51fd_216314cute7productE - _ZN40_INTERNAL_786f7877_4_k_cu_81cf51fd_216314cuda3std3__442_GLOBAL__N__786f7877_4_k_cu_81cf51fd_216316ignoreE)
_ZN40_INTERNAL_786f7877_4_k_cu_81cf51fd_216314cuda3std3__442_GLOBAL__N__786f7877_4_k_cu_81cf51fd_216316ignoreE:
	.zero		1
	.type		_ZN40_INTERNAL_786f7877_4_k_cu_81cf51fd_216314cute7productE,@object
	.size		_ZN40_INTERNAL_786f7877_4_k_cu_81cf51fd_216314cute7productE,(_ZN40_INTERNAL_786f7877_4_k_cu_81cf51fd_216314cuda3std3__45__cpo3endE - _ZN40_INTERNAL_786f7877_4_k_cu_81cf51fd_216314cute7productE)
_ZN40_INTERNAL_786f7877_4_k_cu_81cf51fd_216314cute7productE:
	.zero		1
	.type		_ZN40_INTERNAL_786f7877_4_k_cu_81cf51fd_216314cuda3std3__45__cpo3endE,@object
	.size		_ZN40_INTERNAL_786f7877_4_k_cu_81cf51fd_216314cuda3std3__45__cpo3endE,(_ZN40_INTERNAL_786f7877_4_k_cu_81cf51fd_216314cuda3std3__419piecewise_constructE - _ZN40_INTERNAL_786f7877_4_k_cu_81cf51fd_216314cuda3std3__45__cpo3endE)
_ZN40_INTERNAL_786f7877_4_k_cu_81cf51fd_216314cuda3std3__45__cpo3endE:
	.zero		1
	.type		_ZN40_INTERNAL_786f7877_4_k_cu_81cf51fd_216314cuda3std3__419piecewise_constructE,@object
	.size		_ZN40_INTERNAL_786f7877_4_k_cu_81cf51fd_216314cuda3std3__419piecewise_constructE,(_ZN40_INTERNAL_786f7877_4_k_cu_81cf51fd_216314cuda3std3__45__cpo4cendE - _ZN40_INTERNAL_786f7877_4_k_cu_81cf51fd_216314cuda3std3__419piecewise_constructE)
_ZN40_INTERNAL_786f7877_4_k_cu_81cf51fd_216314cuda3std3__419piecewise_constructE:
	.zero		1
	.type		_ZN40_INTERNAL_786f7877_4_k_cu_81cf51fd_216314cuda3std3__45__cpo4cendE,@object
	.size		_ZN40_INTERNAL_786f7877_4_k_cu_81cf51fd_216314cuda3std3__45__cpo4cendE,(_ZN40_INTERNAL_786f7877_4_k_cu_81cf51fd_216314cuda3std6ranges3__45__cpo4swapE - _ZN40_INTERNAL_786f7877_4_k_cu_81cf51fd_216314cuda3std3__45__cpo4cendE)
_ZN40_INTERNAL_786f7877_4_k_cu_81cf51fd_216314cuda3std3__45__cpo4cendE:
	.zero		1
	.type		_ZN40_INTERNAL_786f7877_4_k_cu_81cf51fd_216314cuda3std6ranges3__45__cpo4swapE,@object
	.size		_ZN40_INTERNAL_786f7877_4_k_cu_81cf51fd_216314cuda3std6ranges3__45__cpo4swapE,(.L_7 - _ZN40_INTERNAL_786f7877_4_k_cu_81cf51fd_216314cuda3std6ranges3__45__cpo4swapE)
_ZN40_INTERNAL_786f7877_4_k_cu_81cf51fd_216314cuda3std6ranges3__45__cpo4swapE:
	.zero		1
.L_7:


//--------------------- .nv.constant0._ZN7cutlass13device_kernelINS_4gemm6kernel13GemmUniversalIN4cute5tupleIJiiiiEEENS1_10collective13CollectiveMmaINS1_37MainloopSm90TmaGmmaWarpSpecializedFP8ILi11ENS5_IJNS4_1CILi2EEENSA_ILi4EEENSA_ILi1EEEEEENS1_32KernelTmaWarpSpecializedPingpongEEENS5_IJNSA_ILi64EEENSA_ILi256EEESH_EEENS_12float_e4m3_tENS5_IJlSD_lEEESK_SL_NS4_8TiledMMAINS4_8MMA_AtomIJNS4_4SM904GMMA31MMA_64x256x32_F32E4M3E4M3_SS_TNILNSP_7ScaleInE1ELSR_1EEEEEENS4_6LayoutINS5_IJSD_SD_SD_EEENS5_IJNSA_ILi0EEESW_SW_EEEEENS5_IJNS4_10UnderscoreESZ_SZ_EEEEENS4_23SM90_TMA_LOAD_MULTICASTENS4_14ComposedLayoutINS4_7SwizzleILi2ELi4ELi3EEENS4_18smem_ptr_flag_bitsILi8EEENSU_INS5_IJNSA_ILi8EEESH_EEENS5_IJSH_SD_EEEEEEEvNS4_8identityES12_S1C_vS1D_EENS_8epilogue10collective6detail29Sm90TmaWarpSpecializedAdapterINS1G_15DefaultEpilogueISK_SL_SL_NS1F_6thread17LinearCombinationISK_Li1EffLNS1K_9ScaleType4KindE0ELNS_15FloatRoundStyleE2ESK_EENS1_15EpilogueDefaultEEEEEvvEEEEvNT_6ParamsE --------------------------
	.section	.nv.constant0._ZN7cutlass13device_kernelINS_4gemm6kernel13GemmUniversalIN4cute5tupleIJiiiiEEENS1_10collective13CollectiveMmaINS1_37MainloopSm90TmaGmmaWarpSpecializedFP8ILi11ENS5_IJNS4_1CILi2EEENSA_ILi4EEENSA_ILi1EEEEEENS1_32KernelTmaWarpSpecializedPingpongEEENS5_IJNSA_ILi64EEENSA_ILi256EEESH_EEENS_12float_e4m3_tENS5_IJlSD_lEEESK_SL_NS4_8TiledMMAINS4_8MMA_AtomIJNS4_4SM904GMMA31MMA_64x256x32_F32E4M3E4M3_SS_TNILNSP_7ScaleInE1ELSR_1EEEEEENS4_6LayoutINS5_IJSD_SD_SD_EEENS5_IJNSA_ILi0EEESW_SW_EEEEENS5_IJNS4_10UnderscoreESZ_SZ_EEEEENS4_23SM90_TMA_LOAD_MULTICASTENS4_14ComposedLayoutINS4_7SwizzleILi2ELi4ELi3EEENS4_18smem_ptr_flag_bitsILi8EEENSU_INS5_IJNSA_ILi8EEESH_EEENS5_IJSH_SD_EEEEEEEvNS4_8identityES12_S1C_vS1D_EENS_8epilogue10collective6detail29Sm90TmaWarpSpecializedAdapterINS1G_15DefaultEpilogueISK_SL_SL_NS1F_6thread17LinearCombinationISK_Li1EffLNS1K_9ScaleType4KindE0ELNS_15FloatRoundStyleE2ESK_EENS1_15EpilogueDefaultEEEEEvvEEEEvNT_6ParamsE,"a",@progbits
	.sectionflags	@""
	.align	4
.nv.constant0._ZN7cutlass13device_kernelINS_4gemm6kernel13GemmUniversalIN4cute5tupleIJiiiiEEENS1_10collective13CollectiveMmaINS1_37MainloopSm90TmaGmmaWarpSpecializedFP8ILi11ENS5_IJNS4_1CILi2EEENSA_ILi4EEENSA_ILi1EEEEEENS1_32KernelTmaWarpSpecializedPingpongEEENS5_IJNSA_ILi64EEENSA_ILi256EEESH_EEENS_12float_e4m3_tENS5_IJlSD_lEEESK_SL_NS4_8TiledMMAINS4_8MMA_AtomIJNS4_4SM904GMMA31MMA_64x256x32_F32E4M3E4M3_SS_TNILNSP_7ScaleInE1ELSR_1EEEEEENS4_6LayoutINS5_IJSD_SD_SD_EEENS5_IJNSA_ILi0EEESW_SW_EEEEENS5_IJNS4_10UnderscoreESZ_SZ_EEEEENS4_23SM90_TMA_LOAD_MULTICASTENS4_14ComposedLayoutINS4_7SwizzleILi2ELi4ELi3EEENS4_18smem_ptr_flag_bitsILi8EEENSU_INS5_IJNSA_ILi8EEESH_EEENS5_IJSH_SD_EEEEEEEvNS4_8identityES12_S1C_vS1D_EENS_8epilogue10collective6detail29Sm90TmaWarpSpecializedAdapterINS1G_15DefaultEpilogueISK_SL_SL_NS1F_6thread17LinearCombinationISK_Li1EffLNS1K_9ScaleType4KindE0ELNS_15FloatRoundStyleE2ESK_EENS1_15EpilogueDefaultEEEEEvvEEEEvNT_6ParamsE:
	.zero		1664


//--------------------- SYMBOLS --------------------------

	.type		.nv.reservedSmem.offset0,@object
	.size		.nv.reservedSmem.offset0,0x4
